//
// Generated by NVIDIA NVVM Compiler
//
// Compiler Build ID: CL-36424714
// Cuda compilation tools, release 13.0, V13.0.88
// Based on NVVM 20.0.0
//

.version 9.0
.target sm_100
.address_size 64

	// .globl	my_kernel_kernel0
// _ZZ17my_kernel_kernel0E18PaddedInput_shared has been demoted
// _ZZ17my_kernel_kernel0E18placeholder_shared has been demoted

.visible .entry my_kernel_kernel0(
	.param .u64 .ptr .align 1 my_kernel_kernel0_param_0,
	.param .u64 .ptr .align 1 my_kernel_kernel0_param_1,
	.param .u64 .ptr .align 1 my_kernel_kernel0_param_2,
	.param .u64 .ptr .align 1 my_kernel_kernel0_param_3
)
{
	.local .align 16 .b8 	__local_depot0[2048];
	.reg .b64 	%SP;
	.reg .b64 	%SPL;
	.reg .pred 	%p<17>;
	.reg .b32 	%r<159>;
	.reg .b32 	%f<757>;
	.reg .b64 	%rd<43>;
	// demoted variable
	.shared .align 4 .b8 _ZZ17my_kernel_kernel0E18PaddedInput_shared[40960];
	// demoted variable
	.shared .align 4 .b8 _ZZ17my_kernel_kernel0E18placeholder_shared[1280];
	mov.u64 	%SPL, __local_depot0;
	add.u64 	%rd1, %SPL, 0;
	add.s64 	%rd41, %rd1, 1024;
	mov.f32 	%f389, 0f00000000;
	st.local.v4.f32 	[%rd1], {%f389, %f389, %f389, %f389};
	st.local.v4.f32 	[%rd1+512], {%f389, %f389, %f389, %f389};
	st.local.v4.f32 	[%rd1+1024], {%f389, %f389, %f389, %f389};
	st.local.v4.f32 	[%rd1+1536], {%f389, %f389, %f389, %f389};
	st.local.v4.f32 	[%rd1+16], {%f389, %f389, %f389, %f389};
	st.local.v4.f32 	[%rd1+528], {%f389, %f389, %f389, %f389};
	st.local.v4.f32 	[%rd1+1040], {%f389, %f389, %f389, %f389};
	st.local.v4.f32 	[%rd1+1552], {%f389, %f389, %f389, %f389};
	st.local.v4.f32 	[%rd1+64], {%f389, %f389, %f389, %f389};
	st.local.v4.f32 	[%rd1+576], {%f389, %f389, %f389, %f389};
	st.local.v4.f32 	[%rd1+1088], {%f389, %f389, %f389, %f389};
	st.local.v4.f32 	[%rd1+1600], {%f389, %f389, %f389, %f389};
	st.local.v4.f32 	[%rd1+80], {%f389, %f389, %f389, %f389};
	st.local.v4.f32 	[%rd1+592], {%f389, %f389, %f389, %f389};
	st.local.v4.f32 	[%rd1+1104], {%f389, %f389, %f389, %f389};
	st.local.v4.f32 	[%rd1+1616], {%f389, %f389, %f389, %f389};
	st.local.v4.f32 	[%rd1+128], {%f389, %f389, %f389, %f389};
	st.local.v4.f32 	[%rd1+640], {%f389, %f389, %f389, %f389};
	st.local.v4.f32 	[%rd1+1152], {%f389, %f389, %f389, %f389};
	st.local.v4.f32 	[%rd1+1664], {%f389, %f389, %f389, %f389};
	st.local.v4.f32 	[%rd1+144], {%f389, %f389, %f389, %f389};
	st.local.v4.f32 	[%rd1+656], {%f389, %f389, %f389, %f389};
	st.local.v4.f32 	[%rd1+1168], {%f389, %f389, %f389, %f389};
	st.local.v4.f32 	[%rd1+1680], {%f389, %f389, %f389, %f389};
	st.local.v4.f32 	[%rd1+192], {%f389, %f389, %f389, %f389};
	st.local.v4.f32 	[%rd1+704], {%f389, %f389, %f389, %f389};
	st.local.v4.f32 	[%rd1+1216], {%f389, %f389, %f389, %f389};
	st.local.v4.f32 	[%rd1+1728], {%f389, %f389, %f389, %f389};
	st.local.v4.f32 	[%rd1+208], {%f389, %f389, %f389, %f389};
	st.local.v4.f32 	[%rd1+720], {%f389, %f389, %f389, %f389};
	st.local.v4.f32 	[%rd1+1232], {%f389, %f389, %f389, %f389};
	st.local.v4.f32 	[%rd1+1744], {%f389, %f389, %f389, %f389};
	st.local.v4.f32 	[%rd1+32], {%f389, %f389, %f389, %f389};
	st.local.v4.f32 	[%rd1+544], {%f389, %f389, %f389, %f389};
	st.local.v4.f32 	[%rd1+1056], {%f389, %f389, %f389, %f389};
	st.local.v4.f32 	[%rd1+1568], {%f389, %f389, %f389, %f389};
	st.local.v4.f32 	[%rd1+48], {%f389, %f389, %f389, %f389};
	st.local.v4.f32 	[%rd1+560], {%f389, %f389, %f389, %f389};
	st.local.v4.f32 	[%rd1+1072], {%f389, %f389, %f389, %f389};
	st.local.v4.f32 	[%rd1+1584], {%f389, %f389, %f389, %f389};
	st.local.v4.f32 	[%rd1+96], {%f389, %f389, %f389, %f389};
	st.local.v4.f32 	[%rd1+608], {%f389, %f389, %f389, %f389};
	st.local.v4.f32 	[%rd1+1120], {%f389, %f389, %f389, %f389};
	st.local.v4.f32 	[%rd1+1632], {%f389, %f389, %f389, %f389};
	st.local.v4.f32 	[%rd1+112], {%f389, %f389, %f389, %f389};
	st.local.v4.f32 	[%rd1+624], {%f389, %f389, %f389, %f389};
	st.local.v4.f32 	[%rd1+1136], {%f389, %f389, %f389, %f389};
	st.local.v4.f32 	[%rd1+1648], {%f389, %f389, %f389, %f389};
	st.local.v4.f32 	[%rd1+160], {%f389, %f389, %f389, %f389};
	st.local.v4.f32 	[%rd1+672], {%f389, %f389, %f389, %f389};
	st.local.v4.f32 	[%rd1+1184], {%f389, %f389, %f389, %f389};
	st.local.v4.f32 	[%rd1+1696], {%f389, %f389, %f389, %f389};
	st.local.v4.f32 	[%rd1+176], {%f389, %f389, %f389, %f389};
	st.local.v4.f32 	[%rd1+688], {%f389, %f389, %f389, %f389};
	st.local.v4.f32 	[%rd1+1200], {%f389, %f389, %f389, %f389};
	st.local.v4.f32 	[%rd1+1712], {%f389, %f389, %f389, %f389};
	st.local.v4.f32 	[%rd1+224], {%f389, %f389, %f389, %f389};
	st.local.v4.f32 	[%rd1+736], {%f389, %f389, %f389, %f389};
	st.local.v4.f32 	[%rd1+1248], {%f389, %f389, %f389, %f389};
	st.local.v4.f32 	[%rd1+1760], {%f389, %f389, %f389, %f389};
	st.local.v4.f32 	[%rd1+240], {%f389, %f389, %f389, %f389};
	st.local.v4.f32 	[%rd1+752], {%f389, %f389, %f389, %f389};
	st.local.v4.f32 	[%rd1+1264], {%f389, %f389, %f389, %f389};
	st.local.v4.f32 	[%rd1+1776], {%f389, %f389, %f389, %f389};
	st.local.v4.f32 	[%rd1+256], {%f389, %f389, %f389, %f389};
	st.local.v4.f32 	[%rd1+768], {%f389, %f389, %f389, %f389};
	st.local.v4.f32 	[%rd1+1280], {%f389, %f389, %f389, %f389};
	st.local.v4.f32 	[%rd1+1792], {%f389, %f389, %f389, %f389};
	st.local.v4.f32 	[%rd1+272], {%f389, %f389, %f389, %f389};
	st.local.v4.f32 	[%rd1+784], {%f389, %f389, %f389, %f389};
	st.local.v4.f32 	[%rd1+1296], {%f389, %f389, %f389, %f389};
	st.local.v4.f32 	[%rd1+1808], {%f389, %f389, %f389, %f389};
	st.local.v4.f32 	[%rd1+320], {%f389, %f389, %f389, %f389};
	st.local.v4.f32 	[%rd1+832], {%f389, %f389, %f389, %f389};
	st.local.v4.f32 	[%rd1+1344], {%f389, %f389, %f389, %f389};
	st.local.v4.f32 	[%rd1+1856], {%f389, %f389, %f389, %f389};
	st.local.v4.f32 	[%rd1+336], {%f389, %f389, %f389, %f389};
	st.local.v4.f32 	[%rd1+848], {%f389, %f389, %f389, %f389};
	st.local.v4.f32 	[%rd1+1360], {%f389, %f389, %f389, %f389};
	st.local.v4.f32 	[%rd1+1872], {%f389, %f389, %f389, %f389};
	st.local.v4.f32 	[%rd1+384], {%f389, %f389, %f389, %f389};
	st.local.v4.f32 	[%rd1+896], {%f389, %f389, %f389, %f389};
	st.local.v4.f32 	[%rd1+1408], {%f389, %f389, %f389, %f389};
	st.local.v4.f32 	[%rd1+1920], {%f389, %f389, %f389, %f389};
	st.local.v4.f32 	[%rd1+400], {%f389, %f389, %f389, %f389};
	st.local.v4.f32 	[%rd1+912], {%f389, %f389, %f389, %f389};
	st.local.v4.f32 	[%rd1+1424], {%f389, %f389, %f389, %f389};
	st.local.v4.f32 	[%rd1+1936], {%f389, %f389, %f389, %f389};
	st.local.v4.f32 	[%rd1+448], {%f389, %f389, %f389, %f389};
	st.local.v4.f32 	[%rd1+960], {%f389, %f389, %f389, %f389};
	st.local.v4.f32 	[%rd1+1472], {%f389, %f389, %f389, %f389};
	st.local.v4.f32 	[%rd1+1984], {%f389, %f389, %f389, %f389};
	st.local.v4.f32 	[%rd1+464], {%f389, %f389, %f389, %f389};
	st.local.v4.f32 	[%rd1+976], {%f389, %f389, %f389, %f389};
	st.local.v4.f32 	[%rd1+1488], {%f389, %f389, %f389, %f389};
	st.local.v4.f32 	[%rd1+2000], {%f389, %f389, %f389, %f389};
	st.local.v4.f32 	[%rd1+288], {%f389, %f389, %f389, %f389};
	st.local.v4.f32 	[%rd1+800], {%f389, %f389, %f389, %f389};
	st.local.v4.f32 	[%rd1+1312], {%f389, %f389, %f389, %f389};
	st.local.v4.f32 	[%rd1+1824], {%f389, %f389, %f389, %f389};
	st.local.v4.f32 	[%rd1+304], {%f389, %f389, %f389, %f389};
	st.local.v4.f32 	[%rd1+816], {%f389, %f389, %f389, %f389};
	st.local.v4.f32 	[%rd1+1328], {%f389, %f389, %f389, %f389};
	st.local.v4.f32 	[%rd1+1840], {%f389, %f389, %f389, %f389};
	st.local.v4.f32 	[%rd1+352], {%f389, %f389, %f389, %f389};
	st.local.v4.f32 	[%rd1+864], {%f389, %f389, %f389, %f389};
	st.local.v4.f32 	[%rd1+1376], {%f389, %f389, %f389, %f389};
	st.local.v4.f32 	[%rd1+1888], {%f389, %f389, %f389, %f389};
	st.local.v4.f32 	[%rd1+368], {%f389, %f389, %f389, %f389};
	st.local.v4.f32 	[%rd1+880], {%f389, %f389, %f389, %f389};
	st.local.v4.f32 	[%rd1+1392], {%f389, %f389, %f389, %f389};
	st.local.v4.f32 	[%rd1+1904], {%f389, %f389, %f389, %f389};
	st.local.v4.f32 	[%rd1+416], {%f389, %f389, %f389, %f389};
	st.local.v4.f32 	[%rd1+928], {%f389, %f389, %f389, %f389};
	st.local.v4.f32 	[%rd1+1440], {%f389, %f389, %f389, %f389};
	st.local.v4.f32 	[%rd1+1952], {%f389, %f389, %f389, %f389};
	st.local.v4.f32 	[%rd1+432], {%f389, %f389, %f389, %f389};
	st.local.v4.f32 	[%rd1+944], {%f389, %f389, %f389, %f389};
	st.local.v4.f32 	[%rd1+1456], {%f389, %f389, %f389, %f389};
	st.local.v4.f32 	[%rd1+1968], {%f389, %f389, %f389, %f389};
	st.local.v4.f32 	[%rd1+480], {%f389, %f389, %f389, %f389};
	st.local.v4.f32 	[%rd1+992], {%f389, %f389, %f389, %f389};
	st.local.v4.f32 	[%rd1+1504], {%f389, %f389, %f389, %f389};
	st.local.v4.f32 	[%rd1+2016], {%f389, %f389, %f389, %f389};
	st.local.v4.f32 	[%rd1+496], {%f389, %f389, %f389, %f389};
	st.local.v4.f32 	[%rd1+1008], {%f389, %f389, %f389, %f389};
	st.local.v4.f32 	[%rd1+1520], {%f389, %f389, %f389, %f389};
	st.local.v4.f32 	[%rd1+2032], {%f389, %f389, %f389, %f389};
	mov.b32 	%r147, 0;
	mov.u32 	%r2, %tid.x;
	add.s32 	%r3, %r2, 192;
	add.s32 	%r4, %r2, 128;
	add.s32 	%r5, %r2, 64;
	mov.u32 	%r6, %ctaid.x;
$L__BB0_1:
	bar.sync 	0;
	shr.u32 	%r34, %r6, 2;
	mul.lo.s32 	%r35, %r34, 163840;
	or.b32  	%r36, %r2, %r35;
	mad.lo.s32 	%r37, %r147, 10, %r36;
	add.s32 	%r152, %r37, 192;
	mov.b32 	%r153, 512;
	mov.u32 	%r148, %r2;
	mov.u32 	%r149, %r5;
	mov.u32 	%r150, %r4;
	mov.u32 	%r151, %r3;
$L__BB0_2:
	ld.param.u64 	%rd37, [my_kernel_kernel0_param_0];
	mul.hi.u32 	%r38, %r151, -858993459;
	shr.u32 	%r39, %r38, 3;
	shr.u32 	%r40, %r38, 12;
	mul.lo.s32 	%r41, %r40, 5120;
	sub.s32 	%r42, %r151, %r41;
	mul.hi.u32 	%r43, %r42, 429496730;
	mul.hi.u32 	%r44, %r150, -858993459;
	shr.u32 	%r45, %r44, 3;
	shr.u32 	%r46, %r44, 12;
	mul.lo.s32 	%r47, %r46, 5120;
	sub.s32 	%r48, %r150, %r47;
	mul.hi.u32 	%r49, %r48, 429496730;
	mul.hi.u32 	%r50, %r149, -858993459;
	shr.u32 	%r51, %r50, 3;
	shr.u32 	%r52, %r50, 12;
	mul.lo.s32 	%r53, %r52, 5120;
	sub.s32 	%r54, %r149, %r53;
	mul.hi.u32 	%r55, %r54, 429496730;
	mul.hi.u32 	%r56, %r148, -858993459;
	shr.u32 	%r57, %r56, 3;
	shr.u32 	%r58, %r56, 12;
	mul.lo.s32 	%r59, %r58, 5120;
	sub.s32 	%r60, %r148, %r59;
	mul.hi.u32 	%r61, %r60, 429496730;
	mad.lo.s32 	%r62, %r61, 320, %r152;
	mad.lo.s32 	%r63, %r57, -10, %r62;
	mad.lo.s32 	%r64, %r58, 327680, %r63;
	add.s32 	%r65, %r64, -192;
	cvta.to.global.u64 	%rd13, %rd37;
	mul.wide.u32 	%rd14, %r65, 4;
	add.s64 	%rd15, %rd13, %rd14;
	ld.global.nc.f32 	%f390, [%rd15];
	shl.b32 	%r14, %r2, 2;
	mov.u32 	%r66, _ZZ17my_kernel_kernel0E18PaddedInput_shared;
	add.s32 	%r67, %r66, %r14;
	add.s32 	%r68, %r67, %r153;
	st.shared.f32 	[%r68+-512], %f390;
	mad.lo.s32 	%r69, %r55, 320, %r152;
	mad.lo.s32 	%r70, %r51, -10, %r69;
	mad.lo.s32 	%r71, %r52, 327680, %r70;
	add.s32 	%r72, %r71, -128;
	mul.wide.u32 	%rd16, %r72, 4;
	add.s64 	%rd17, %rd13, %rd16;
	ld.global.nc.f32 	%f391, [%rd17];
	st.shared.f32 	[%r68+-256], %f391;
	mad.lo.s32 	%r73, %r49, 320, %r152;
	mad.lo.s32 	%r74, %r45, -10, %r73;
	mad.lo.s32 	%r75, %r46, 327680, %r74;
	add.s32 	%r76, %r75, -64;
	mul.wide.u32 	%rd18, %r76, 4;
	add.s64 	%rd19, %rd13, %rd18;
	ld.global.nc.f32 	%f392, [%rd19];
	st.shared.f32 	[%r68], %f392;
	mad.lo.s32 	%r77, %r43, 320, %r152;
	mad.lo.s32 	%r78, %r39, -10, %r77;
	mad.lo.s32 	%r79, %r40, 327680, %r78;
	mul.wide.u32 	%rd20, %r79, 4;
	add.s64 	%rd21, %rd13, %rd20;
	ld.global.nc.f32 	%f393, [%rd21];
	st.shared.f32 	[%r68+256], %f393;
	add.s32 	%r153, %r153, 1024;
	add.s32 	%r152, %r152, 256;
	add.s32 	%r151, %r151, 256;
	add.s32 	%r150, %r150, 256;
	add.s32 	%r149, %r149, 256;
	add.s32 	%r148, %r148, 256;
	setp.ne.s32 	%p4, %r153, 41472;
	@%p4 bra 	$L__BB0_2;
	ld.param.u64 	%rd38, [my_kernel_kernel0_param_1];
	and.b32  	%r81, %r14, 3968;
	and.b32  	%r82, %r2, 31;
	or.b32  	%r83, %r81, %r82;
	shl.b32 	%r84, %r6, 5;
	and.b32  	%r85, %r84, 96;
	or.b32  	%r86, %r83, %r85;
	mad.lo.s32 	%r87, %r147, 1280, %r86;
	cvta.to.global.u64 	%rd22, %rd38;
	mul.wide.u32 	%rd23, %r87, 4;
	add.s64 	%rd24, %rd22, %rd23;
	ld.global.nc.f32 	%f394, [%rd24];
	mov.u32 	%r89, _ZZ17my_kernel_kernel0E18placeholder_shared;
	add.s32 	%r90, %r89, %r14;
	st.shared.f32 	[%r90], %f394;
	ld.global.nc.f32 	%f395, [%rd24+1024];
	st.shared.f32 	[%r90+256], %f395;
	ld.global.nc.f32 	%f396, [%rd24+2048];
	st.shared.f32 	[%r90+512], %f396;
	ld.global.nc.f32 	%f397, [%rd24+3072];
	st.shared.f32 	[%r90+768], %f397;
	ld.global.nc.f32 	%f398, [%rd24+4096];
	st.shared.f32 	[%r90+1024], %f398;
	bar.sync 	0;
	mov.b32 	%r154, 0;
$L__BB0_4:
	mov.b32 	%r155, 0;
	mov.pred 	%p14, -1;
$L__BB0_5:
	mov.pred 	%p1, %p14;
	shl.b32 	%r23, %r155, 6;
	mov.u32 	%r93, %tid.x;
	shr.u32 	%r94, %r93, 3;
	and.b32  	%r95, %r94, 3;
	mul.lo.s32 	%r96, %r95, 40;
	shr.u32 	%r97, %r93, 5;
	mul.lo.s32 	%r98, %r97, 2560;
	or.b32  	%r99, %r96, %r98;
	shl.b32 	%r100, %r154, 1;
	add.s32 	%r101, %r99, %r100;
	mad.lo.s32 	%r24, %r155, 1280, %r101;
	mov.b32 	%r156, 0;
	mov.pred 	%p15, -1;
$L__BB0_6:
	mov.pred 	%p2, %p15;
	shl.b32 	%r103, %r156, 3;
	add.s32 	%r104, %r103, %r23;
	mad.lo.s32 	%r26, %r156, 20, %r24;
	mul.wide.u32 	%rd25, %r104, 4;
	add.s64 	%rd26, %rd1, %rd25;
	ld.local.f32 	%f756, [%rd26];
	ld.local.f32 	%f755, [%rd26+192];
	ld.local.v4.f32 	{%f751, %f752, %f753, %f754}, [%rd26+512];
	ld.local.v4.f32 	{%f747, %f748, %f749, %f750}, [%rd26+1024];
	ld.local.v4.f32 	{%f743, %f744, %f745, %f746}, [%rd26+1536];
	ld.local.f32 	%f742, [%rd26+4];
	ld.local.v2.f32 	{%f740, %f741}, [%rd26+8];
	ld.local.v4.f32 	{%f736, %f737, %f738, %f739}, [%rd26+16];
	ld.local.v4.f32 	{%f732, %f733, %f734, %f735}, [%rd26+528];
	ld.local.v4.f32 	{%f728, %f729, %f730, %f731}, [%rd26+1040];
	ld.local.v4.f32 	{%f724, %f725, %f726, %f727}, [%rd26+1552];
	ld.local.v4.f32 	{%f720, %f721, %f722, %f723}, [%rd26+64];
	ld.local.v4.f32 	{%f716, %f717, %f718, %f719}, [%rd26+576];
	ld.local.v4.f32 	{%f712, %f713, %f714, %f715}, [%rd26+1088];
	ld.local.v4.f32 	{%f708, %f709, %f710, %f711}, [%rd26+1600];
	ld.local.v4.f32 	{%f704, %f705, %f706, %f707}, [%rd26+80];
	ld.local.v4.f32 	{%f700, %f701, %f702, %f703}, [%rd26+592];
	ld.local.v4.f32 	{%f696, %f697, %f698, %f699}, [%rd26+1104];
	ld.local.v4.f32 	{%f692, %f693, %f694, %f695}, [%rd26+1616];
	ld.local.v4.f32 	{%f688, %f689, %f690, %f691}, [%rd26+128];
	ld.local.v4.f32 	{%f684, %f685, %f686, %f687}, [%rd26+640];
	ld.local.v4.f32 	{%f680, %f681, %f682, %f683}, [%rd26+1152];
	ld.local.v4.f32 	{%f676, %f677, %f678, %f679}, [%rd26+1664];
	ld.local.v4.f32 	{%f672, %f673, %f674, %f675}, [%rd26+144];
	ld.local.v4.f32 	{%f668, %f669, %f670, %f671}, [%rd26+656];
	ld.local.v4.f32 	{%f664, %f665, %f666, %f667}, [%rd26+1168];
	ld.local.v4.f32 	{%f660, %f661, %f662, %f663}, [%rd26+1680];
	ld.local.v4.f32 	{%f656, %f657, %f658, %f659}, [%rd26+704];
	ld.local.v4.f32 	{%f652, %f653, %f654, %f655}, [%rd26+1216];
	ld.local.v4.f32 	{%f648, %f649, %f650, %f651}, [%rd26+1728];
	ld.local.f32 	%f647, [%rd26+196];
	ld.local.v2.f32 	{%f645, %f646}, [%rd26+200];
	ld.local.v4.f32 	{%f641, %f642, %f643, %f644}, [%rd26+208];
	ld.local.v4.f32 	{%f637, %f638, %f639, %f640}, [%rd26+720];
	ld.local.v4.f32 	{%f633, %f634, %f635, %f636}, [%rd26+1232];
	ld.local.v4.f32 	{%f629, %f630, %f631, %f632}, [%rd26+1744];
	mov.b32 	%r157, 0;
	mov.pred 	%p16, -1;
$L__BB0_7:
	mov.pred 	%p3, %p16;
	add.s32 	%r106, %r26, %r157;
	shl.b32 	%r107, %r157, 5;
	shl.b32 	%r108, %r154, 6;
	mov.u32 	%r109, %tid.x;
	shl.b32 	%r110, %r109, 2;
	and.b32  	%r111, %r110, 28;
	or.b32  	%r112, %r108, %r111;
	add.s32 	%r113, %r112, %r107;
	shl.b32 	%r114, %r113, 2;
	mov.u32 	%r115, _ZZ17my_kernel_kernel0E18placeholder_shared;
	add.s32 	%r116, %r115, %r114;
	ld.shared.f32 	%f399, [%r116];
	ld.shared.f32 	%f400, [%r116+4];
	ld.shared.f32 	%f401, [%r116+8];
	ld.shared.f32 	%f402, [%r116+12];
	shl.b32 	%r117, %r106, 2;
	mov.u32 	%r118, _ZZ17my_kernel_kernel0E18PaddedInput_shared;
	add.s32 	%r119, %r118, %r117;
	ld.shared.f32 	%f403, [%r119];
	fma.rn.f32 	%f756, %f403, %f399, %f756;
	ld.shared.f32 	%f404, [%r119+640];
	fma.rn.f32 	%f751, %f404, %f399, %f751;
	ld.shared.f32 	%f405, [%r119+20480];
	fma.rn.f32 	%f747, %f405, %f399, %f747;
	ld.shared.f32 	%f406, [%r119+21120];
	fma.rn.f32 	%f743, %f406, %f399, %f743;
	fma.rn.f32 	%f407, %f403, %f400, %f742;
	fma.rn.f32 	%f752, %f404, %f400, %f752;
	fma.rn.f32 	%f748, %f405, %f400, %f748;
	fma.rn.f32 	%f744, %f406, %f400, %f744;
	fma.rn.f32 	%f740, %f403, %f401, %f740;
	fma.rn.f32 	%f753, %f404, %f401, %f753;
	fma.rn.f32 	%f749, %f405, %f401, %f749;
	fma.rn.f32 	%f745, %f406, %f401, %f745;
	fma.rn.f32 	%f741, %f403, %f402, %f741;
	mov.b32 	%r120, %f407;
	mov.b64 	%rd27, {%r121, %r120};
	shl.b32 	%r122, %r156, 3;
	add.s32 	%r123, %r122, %r23;
	mul.wide.u32 	%rd28, %r123, 4;
	add.s64 	%rd29, %rd1, %rd28;
	st.local.v4.f32 	[%rd29], {%f756, %f407, %f740, %f741};
	fma.rn.f32 	%f754, %f404, %f402, %f754;
	st.local.v4.f32 	[%rd29+512], {%f751, %f752, %f753, %f754};
	fma.rn.f32 	%f750, %f405, %f402, %f750;
	st.local.v4.f32 	[%rd29+1024], {%f747, %f748, %f749, %f750};
	fma.rn.f32 	%f746, %f406, %f402, %f746;
	st.local.v4.f32 	[%rd29+1536], {%f743, %f744, %f745, %f746};
	ld.shared.f32 	%f408, [%r119+40];
	fma.rn.f32 	%f736, %f408, %f399, %f736;
	ld.shared.f32 	%f409, [%r119+680];
	fma.rn.f32 	%f732, %f409, %f399, %f732;
	ld.shared.f32 	%f410, [%r119+20520];
	fma.rn.f32 	%f728, %f410, %f399, %f728;
	ld.shared.f32 	%f411, [%r119+21160];
	fma.rn.f32 	%f724, %f411, %f399, %f724;
	fma.rn.f32 	%f737, %f408, %f400, %f737;
	fma.rn.f32 	%f733, %f409, %f400, %f733;
	fma.rn.f32 	%f729, %f410, %f400, %f729;
	fma.rn.f32 	%f725, %f411, %f400, %f725;
	fma.rn.f32 	%f738, %f408, %f401, %f738;
	fma.rn.f32 	%f734, %f409, %f401, %f734;
	fma.rn.f32 	%f730, %f410, %f401, %f730;
	fma.rn.f32 	%f726, %f411, %f401, %f726;
	fma.rn.f32 	%f739, %f408, %f402, %f739;
	st.local.v4.f32 	[%rd29+16], {%f736, %f737, %f738, %f739};
	fma.rn.f32 	%f735, %f409, %f402, %f735;
	st.local.v4.f32 	[%rd29+528], {%f732, %f733, %f734, %f735};
	fma.rn.f32 	%f731, %f410, %f402, %f731;
	st.local.v4.f32 	[%rd29+1040], {%f728, %f729, %f730, %f731};
	fma.rn.f32 	%f727, %f411, %f402, %f727;
	st.local.v4.f32 	[%rd29+1552], {%f724, %f725, %f726, %f727};
	ld.shared.f32 	%f412, [%r119+1280];
	fma.rn.f32 	%f720, %f412, %f399, %f720;
	ld.shared.f32 	%f413, [%r119+1920];
	fma.rn.f32 	%f716, %f413, %f399, %f716;
	ld.shared.f32 	%f414, [%r119+21760];
	fma.rn.f32 	%f712, %f414, %f399, %f712;
	ld.shared.f32 	%f415, [%r119+22400];
	fma.rn.f32 	%f708, %f415, %f399, %f708;
	fma.rn.f32 	%f721, %f412, %f400, %f721;
	fma.rn.f32 	%f717, %f413, %f400, %f717;
	fma.rn.f32 	%f713, %f414, %f400, %f713;
	fma.rn.f32 	%f709, %f415, %f400, %f709;
	fma.rn.f32 	%f722, %f412, %f401, %f722;
	fma.rn.f32 	%f718, %f413, %f401, %f718;
	fma.rn.f32 	%f714, %f414, %f401, %f714;
	fma.rn.f32 	%f710, %f415, %f401, %f710;
	fma.rn.f32 	%f723, %f412, %f402, %f723;
	st.local.v4.f32 	[%rd29+64], {%f720, %f721, %f722, %f723};
	fma.rn.f32 	%f719, %f413, %f402, %f719;
	st.local.v4.f32 	[%rd29+576], {%f716, %f717, %f718, %f719};
	fma.rn.f32 	%f715, %f414, %f402, %f715;
	st.local.v4.f32 	[%rd29+1088], {%f712, %f713, %f714, %f715};
	fma.rn.f32 	%f711, %f415, %f402, %f711;
	st.local.v4.f32 	[%rd29+1600], {%f708, %f709, %f710, %f711};
	ld.shared.f32 	%f416, [%r119+1320];
	fma.rn.f32 	%f704, %f416, %f399, %f704;
	ld.shared.f32 	%f417, [%r119+1960];
	fma.rn.f32 	%f700, %f417, %f399, %f700;
	ld.shared.f32 	%f418, [%r119+21800];
	fma.rn.f32 	%f696, %f418, %f399, %f696;
	ld.shared.f32 	%f419, [%r119+22440];
	fma.rn.f32 	%f692, %f419, %f399, %f692;
	fma.rn.f32 	%f705, %f416, %f400, %f705;
	fma.rn.f32 	%f701, %f417, %f400, %f701;
	fma.rn.f32 	%f697, %f418, %f400, %f697;
	fma.rn.f32 	%f693, %f419, %f400, %f693;
	fma.rn.f32 	%f706, %f416, %f401, %f706;
	fma.rn.f32 	%f702, %f417, %f401, %f702;
	fma.rn.f32 	%f698, %f418, %f401, %f698;
	fma.rn.f32 	%f694, %f419, %f401, %f694;
	fma.rn.f32 	%f707, %f416, %f402, %f707;
	st.local.v4.f32 	[%rd29+80], {%f704, %f705, %f706, %f707};
	fma.rn.f32 	%f703, %f417, %f402, %f703;
	st.local.v4.f32 	[%rd29+592], {%f700, %f701, %f702, %f703};
	fma.rn.f32 	%f699, %f418, %f402, %f699;
	st.local.v4.f32 	[%rd29+1104], {%f696, %f697, %f698, %f699};
	fma.rn.f32 	%f695, %f419, %f402, %f695;
	st.local.v4.f32 	[%rd29+1616], {%f692, %f693, %f694, %f695};
	ld.shared.f32 	%f420, [%r119+2560];
	fma.rn.f32 	%f688, %f420, %f399, %f688;
	ld.shared.f32 	%f421, [%r119+3200];
	fma.rn.f32 	%f684, %f421, %f399, %f684;
	ld.shared.f32 	%f422, [%r119+23040];
	fma.rn.f32 	%f680, %f422, %f399, %f680;
	ld.shared.f32 	%f423, [%r119+23680];
	fma.rn.f32 	%f676, %f423, %f399, %f676;
	fma.rn.f32 	%f689, %f420, %f400, %f689;
	fma.rn.f32 	%f685, %f421, %f400, %f685;
	fma.rn.f32 	%f681, %f422, %f400, %f681;
	fma.rn.f32 	%f677, %f423, %f400, %f677;
	fma.rn.f32 	%f690, %f420, %f401, %f690;
	fma.rn.f32 	%f686, %f421, %f401, %f686;
	fma.rn.f32 	%f682, %f422, %f401, %f682;
	fma.rn.f32 	%f678, %f423, %f401, %f678;
	fma.rn.f32 	%f691, %f420, %f402, %f691;
	st.local.v4.f32 	[%rd29+128], {%f688, %f689, %f690, %f691};
	fma.rn.f32 	%f687, %f421, %f402, %f687;
	st.local.v4.f32 	[%rd29+640], {%f684, %f685, %f686, %f687};
	fma.rn.f32 	%f683, %f422, %f402, %f683;
	st.local.v4.f32 	[%rd29+1152], {%f680, %f681, %f682, %f683};
	fma.rn.f32 	%f679, %f423, %f402, %f679;
	st.local.v4.f32 	[%rd29+1664], {%f676, %f677, %f678, %f679};
	ld.shared.f32 	%f424, [%r119+2600];
	fma.rn.f32 	%f672, %f424, %f399, %f672;
	ld.shared.f32 	%f425, [%r119+3240];
	fma.rn.f32 	%f668, %f425, %f399, %f668;
	ld.shared.f32 	%f426, [%r119+23080];
	fma.rn.f32 	%f664, %f426, %f399, %f664;
	ld.shared.f32 	%f427, [%r119+23720];
	fma.rn.f32 	%f660, %f427, %f399, %f660;
	fma.rn.f32 	%f673, %f424, %f400, %f673;
	fma.rn.f32 	%f669, %f425, %f400, %f669;
	fma.rn.f32 	%f665, %f426, %f400, %f665;
	fma.rn.f32 	%f661, %f427, %f400, %f661;
	fma.rn.f32 	%f674, %f424, %f401, %f674;
	fma.rn.f32 	%f670, %f425, %f401, %f670;
	fma.rn.f32 	%f666, %f426, %f401, %f666;
	fma.rn.f32 	%f662, %f427, %f401, %f662;
	fma.rn.f32 	%f675, %f424, %f402, %f675;
	st.local.v4.f32 	[%rd29+144], {%f672, %f673, %f674, %f675};
	fma.rn.f32 	%f671, %f425, %f402, %f671;
	st.local.v4.f32 	[%rd29+656], {%f668, %f669, %f670, %f671};
	fma.rn.f32 	%f667, %f426, %f402, %f667;
	st.local.v4.f32 	[%rd29+1168], {%f664, %f665, %f666, %f667};
	fma.rn.f32 	%f663, %f427, %f402, %f663;
	st.local.v4.f32 	[%rd29+1680], {%f660, %f661, %f662, %f663};
	ld.shared.f32 	%f428, [%r119+3840];
	fma.rn.f32 	%f755, %f428, %f399, %f755;
	ld.shared.f32 	%f429, [%r119+4480];
	fma.rn.f32 	%f656, %f429, %f399, %f656;
	ld.shared.f32 	%f430, [%r119+24320];
	fma.rn.f32 	%f652, %f430, %f399, %f652;
	ld.shared.f32 	%f431, [%r119+24960];
	fma.rn.f32 	%f648, %f431, %f399, %f648;
	fma.rn.f32 	%f432, %f428, %f400, %f647;
	fma.rn.f32 	%f657, %f429, %f400, %f657;
	fma.rn.f32 	%f653, %f430, %f400, %f653;
	fma.rn.f32 	%f649, %f431, %f400, %f649;
	fma.rn.f32 	%f645, %f428, %f401, %f645;
	fma.rn.f32 	%f658, %f429, %f401, %f658;
	fma.rn.f32 	%f654, %f430, %f401, %f654;
	fma.rn.f32 	%f650, %f431, %f401, %f650;
	fma.rn.f32 	%f646, %f428, %f402, %f646;
	mov.b32 	%r124, %f432;
	mov.b64 	%rd30, {%r125, %r124};
	st.local.v4.f32 	[%rd29+192], {%f755, %f432, %f645, %f646};
	fma.rn.f32 	%f659, %f429, %f402, %f659;
	st.local.v4.f32 	[%rd29+704], {%f656, %f657, %f658, %f659};
	fma.rn.f32 	%f655, %f430, %f402, %f655;
	st.local.v4.f32 	[%rd29+1216], {%f652, %f653, %f654, %f655};
	fma.rn.f32 	%f651, %f431, %f402, %f651;
	st.local.v4.f32 	[%rd29+1728], {%f648, %f649, %f650, %f651};
	ld.shared.f32 	%f433, [%r119+3880];
	fma.rn.f32 	%f641, %f433, %f399, %f641;
	ld.shared.f32 	%f434, [%r119+4520];
	fma.rn.f32 	%f637, %f434, %f399, %f637;
	ld.shared.f32 	%f435, [%r119+24360];
	fma.rn.f32 	%f633, %f435, %f399, %f633;
	ld.shared.f32 	%f436, [%r119+25000];
	fma.rn.f32 	%f629, %f436, %f399, %f629;
	fma.rn.f32 	%f642, %f433, %f400, %f642;
	fma.rn.f32 	%f638, %f434, %f400, %f638;
	fma.rn.f32 	%f634, %f435, %f400, %f634;
	fma.rn.f32 	%f630, %f436, %f400, %f630;
	fma.rn.f32 	%f643, %f433, %f401, %f643;
	fma.rn.f32 	%f639, %f434, %f401, %f639;
	fma.rn.f32 	%f635, %f435, %f401, %f635;
	fma.rn.f32 	%f631, %f436, %f401, %f631;
	fma.rn.f32 	%f644, %f433, %f402, %f644;
	st.local.v4.f32 	[%rd29+208], {%f641, %f642, %f643, %f644};
	fma.rn.f32 	%f640, %f434, %f402, %f640;
	st.local.v4.f32 	[%rd29+720], {%f637, %f638, %f639, %f640};
	fma.rn.f32 	%f636, %f435, %f402, %f636;
	st.local.v4.f32 	[%rd29+1232], {%f633, %f634, %f635, %f636};
	fma.rn.f32 	%f632, %f436, %f402, %f632;
	st.local.v4.f32 	[%rd29+1744], {%f629, %f630, %f631, %f632};
	{ .reg .b32 tmp; mov.b64 {tmp, %r126}, %rd27; }
	mov.b32 	%f742, %r126;
	{ .reg .b32 tmp; mov.b64 {tmp, %r127}, %rd30; }
	mov.b32 	%f647, %r127;
	mov.b32 	%r157, 1;
	mov.pred 	%p16, 0;
	@%p3 bra 	$L__BB0_7;
	mov.b32 	%r156, 1;
	mov.pred 	%p15, 0;
	@%p2 bra 	$L__BB0_6;
	mov.b32 	%r155, 1;
	mov.pred 	%p14, 0;
	@%p1 bra 	$L__BB0_5;
	add.s32 	%r154, %r154, 1;
	setp.ne.s32 	%p11, %r154, 5;
	@%p11 bra 	$L__BB0_4;
	add.s32 	%r147, %r147, 1;
	setp.ne.s32 	%p12, %r147, 32;
	@%p12 bra 	$L__BB0_1;
	ld.param.u64 	%rd40, [my_kernel_kernel0_param_3];
	ld.param.u64 	%rd39, [my_kernel_kernel0_param_2];
	mov.u32 	%r131, %ctaid.x;
	shl.b32 	%r132, %r131, 5;
	and.b32  	%r133, %r132, 96;
	or.b32  	%r137, %r133, %r111;
	shl.b32 	%r138, %r131, 14;
	and.b32  	%r139, %r138, 2147418112;
	shl.b32 	%r140, %r109, 10;
	and.b32  	%r141, %r140, 1015808;
	add.s32 	%r142, %r139, %r141;
	shl.b32 	%r143, %r109, 6;
	and.b32  	%r144, %r143, 1536;
	or.b32  	%r145, %r137, %r142;
	or.b32  	%r146, %r145, %r144;
	cvta.to.global.u64 	%rd31, %rd40;
	mul.wide.u32 	%rd32, %r137, 4;
	add.s64 	%rd33, %rd31, %rd32;
	ld.global.nc.f32 	%f385, [%rd33];
	ld.global.nc.f32 	%f386, [%rd33+4];
	ld.global.nc.f32 	%f387, [%rd33+8];
	ld.global.nc.f32 	%f388, [%rd33+12];
	mul.wide.u32 	%rd34, %r146, 4;
	cvta.to.global.u64 	%rd35, %rd39;
	add.s64 	%rd36, %rd34, %rd35;
	add.s64 	%rd42, %rd36, 524288;
	mov.b32 	%r158, 0;
$L__BB0_13:
	ld.local.v4.f32 	{%f437, %f438, %f439, %f440}, [%rd41+-1024];
	add.f32 	%f441, %f437, %f385;
	max.f32 	%f442, %f441, 0f00000000;
	st.global.f32 	[%rd42+-524288], %f442;
	ld.local.v4.f32 	{%f443, %f444, %f445, %f446}, [%rd41+-512];
	add.f32 	%f447, %f443, %f385;
	max.f32 	%f448, %f447, 0f00000000;
	st.global.f32 	[%rd42+-516096], %f448;
	ld.local.v4.f32 	{%f449, %f450, %f451, %f452}, [%rd41];
	add.f32 	%f453, %f449, %f385;
	max.f32 	%f454, %f453, 0f00000000;
	st.global.f32 	[%rd42], %f454;
	ld.local.v4.f32 	{%f455, %f456, %f457, %f458}, [%rd41+512];
	add.f32 	%f459, %f455, %f385;
	max.f32 	%f460, %f459, 0f00000000;
	st.global.f32 	[%rd42+8192], %f460;
	add.f32 	%f461, %f438, %f386;
	max.f32 	%f462, %f461, 0f00000000;
	st.global.f32 	[%rd42+-524284], %f462;
	add.f32 	%f463, %f444, %f386;
	max.f32 	%f464, %f463, 0f00000000;
	st.global.f32 	[%rd42+-516092], %f464;
	add.f32 	%f465, %f450, %f386;
	max.f32 	%f466, %f465, 0f00000000;
	st.global.f32 	[%rd42+4], %f466;
	add.f32 	%f467, %f456, %f386;
	max.f32 	%f468, %f467, 0f00000000;
	st.global.f32 	[%rd42+8196], %f468;
	add.f32 	%f469, %f439, %f387;
	max.f32 	%f470, %f469, 0f00000000;
	st.global.f32 	[%rd42+-524280], %f470;
	add.f32 	%f471, %f445, %f387;
	max.f32 	%f472, %f471, 0f00000000;
	st.global.f32 	[%rd42+-516088], %f472;
	add.f32 	%f473, %f451, %f387;
	max.f32 	%f474, %f473, 0f00000000;
	st.global.f32 	[%rd42+8], %f474;
	add.f32 	%f475, %f457, %f387;
	max.f32 	%f476, %f475, 0f00000000;
	st.global.f32 	[%rd42+8200], %f476;
	add.f32 	%f477, %f440, %f388;
	max.f32 	%f478, %f477, 0f00000000;
	st.global.f32 	[%rd42+-524276], %f478;
	add.f32 	%f479, %f446, %f388;
	max.f32 	%f480, %f479, 0f00000000;
	st.global.f32 	[%rd42+-516084], %f480;
	add.f32 	%f481, %f452, %f388;
	max.f32 	%f482, %f481, 0f00000000;
	st.global.f32 	[%rd42+12], %f482;
	add.f32 	%f483, %f458, %f388;
	max.f32 	%f484, %f483, 0f00000000;
	st.global.f32 	[%rd42+8204], %f484;
	ld.local.v4.f32 	{%f485, %f486, %f487, %f488}, [%rd41+-1008];
	add.f32 	%f489, %f485, %f385;
	max.f32 	%f490, %f489, 0f00000000;
	st.global.f32 	[%rd42+-523776], %f490;
	ld.local.v4.f32 	{%f491, %f492, %f493, %f494}, [%rd41+-496];
	add.f32 	%f495, %f491, %f385;
	max.f32 	%f496, %f495, 0f00000000;
	st.global.f32 	[%rd42+-515584], %f496;
	ld.local.v4.f32 	{%f497, %f498, %f499, %f500}, [%rd41+16];
	add.f32 	%f501, %f497, %f385;
	max.f32 	%f502, %f501, 0f00000000;
	st.global.f32 	[%rd42+512], %f502;
	ld.local.v4.f32 	{%f503, %f504, %f505, %f506}, [%rd41+528];
	add.f32 	%f507, %f503, %f385;
	max.f32 	%f508, %f507, 0f00000000;
	st.global.f32 	[%rd42+8704], %f508;
	add.f32 	%f509, %f486, %f386;
	max.f32 	%f510, %f509, 0f00000000;
	st.global.f32 	[%rd42+-523772], %f510;
	add.f32 	%f511, %f492, %f386;
	max.f32 	%f512, %f511, 0f00000000;
	st.global.f32 	[%rd42+-515580], %f512;
	add.f32 	%f513, %f498, %f386;
	max.f32 	%f514, %f513, 0f00000000;
	st.global.f32 	[%rd42+516], %f514;
	add.f32 	%f515, %f504, %f386;
	max.f32 	%f516, %f515, 0f00000000;
	st.global.f32 	[%rd42+8708], %f516;
	add.f32 	%f517, %f487, %f387;
	max.f32 	%f518, %f517, 0f00000000;
	st.global.f32 	[%rd42+-523768], %f518;
	add.f32 	%f519, %f493, %f387;
	max.f32 	%f520, %f519, 0f00000000;
	st.global.f32 	[%rd42+-515576], %f520;
	add.f32 	%f521, %f499, %f387;
	max.f32 	%f522, %f521, 0f00000000;
	st.global.f32 	[%rd42+520], %f522;
	add.f32 	%f523, %f505, %f387;
	max.f32 	%f524, %f523, 0f00000000;
	st.global.f32 	[%rd42+8712], %f524;
	add.f32 	%f525, %f488, %f388;
	max.f32 	%f526, %f525, 0f00000000;
	st.global.f32 	[%rd42+-523764], %f526;
	add.f32 	%f527, %f494, %f388;
	max.f32 	%f528, %f527, 0f00000000;
	st.global.f32 	[%rd42+-515572], %f528;
	add.f32 	%f529, %f500, %f388;
	max.f32 	%f530, %f529, 0f00000000;
	st.global.f32 	[%rd42+524], %f530;
	add.f32 	%f531, %f506, %f388;
	max.f32 	%f532, %f531, 0f00000000;
	st.global.f32 	[%rd42+8716], %f532;
	ld.local.v4.f32 	{%f533, %f534, %f535, %f536}, [%rd41+-992];
	add.f32 	%f537, %f533, %f385;
	max.f32 	%f538, %f537, 0f00000000;
	st.global.f32 	[%rd42+-523264], %f538;
	ld.local.v4.f32 	{%f539, %f540, %f541, %f542}, [%rd41+-480];
	add.f32 	%f543, %f539, %f385;
	max.f32 	%f544, %f543, 0f00000000;
	st.global.f32 	[%rd42+-515072], %f544;
	ld.local.v4.f32 	{%f545, %f546, %f547, %f548}, [%rd41+32];
	add.f32 	%f549, %f545, %f385;
	max.f32 	%f550, %f549, 0f00000000;
	st.global.f32 	[%rd42+1024], %f550;
	ld.local.v4.f32 	{%f551, %f552, %f553, %f554}, [%rd41+544];
	add.f32 	%f555, %f551, %f385;
	max.f32 	%f556, %f555, 0f00000000;
	st.global.f32 	[%rd42+9216], %f556;
	add.f32 	%f557, %f534, %f386;
	max.f32 	%f558, %f557, 0f00000000;
	st.global.f32 	[%rd42+-523260], %f558;
	add.f32 	%f559, %f540, %f386;
	max.f32 	%f560, %f559, 0f00000000;
	st.global.f32 	[%rd42+-515068], %f560;
	add.f32 	%f561, %f546, %f386;
	max.f32 	%f562, %f561, 0f00000000;
	st.global.f32 	[%rd42+1028], %f562;
	add.f32 	%f563, %f552, %f386;
	max.f32 	%f564, %f563, 0f00000000;
	st.global.f32 	[%rd42+9220], %f564;
	add.f32 	%f565, %f535, %f387;
	max.f32 	%f566, %f565, 0f00000000;
	st.global.f32 	[%rd42+-523256], %f566;
	add.f32 	%f567, %f541, %f387;
	max.f32 	%f568, %f567, 0f00000000;
	st.global.f32 	[%rd42+-515064], %f568;
	add.f32 	%f569, %f547, %f387;
	max.f32 	%f570, %f569, 0f00000000;
	st.global.f32 	[%rd42+1032], %f570;
	add.f32 	%f571, %f553, %f387;
	max.f32 	%f572, %f571, 0f00000000;
	st.global.f32 	[%rd42+9224], %f572;
	add.f32 	%f573, %f536, %f388;
	max.f32 	%f574, %f573, 0f00000000;
	st.global.f32 	[%rd42+-523252], %f574;
	add.f32 	%f575, %f542, %f388;
	max.f32 	%f576, %f575, 0f00000000;
	st.global.f32 	[%rd42+-515060], %f576;
	add.f32 	%f577, %f548, %f388;
	max.f32 	%f578, %f577, 0f00000000;
	st.global.f32 	[%rd42+1036], %f578;
	add.f32 	%f579, %f554, %f388;
	max.f32 	%f580, %f579, 0f00000000;
	st.global.f32 	[%rd42+9228], %f580;
	ld.local.v4.f32 	{%f581, %f582, %f583, %f584}, [%rd41+-976];
	add.f32 	%f585, %f581, %f385;
	max.f32 	%f586, %f585, 0f00000000;
	st.global.f32 	[%rd42+-522752], %f586;
	ld.local.v4.f32 	{%f587, %f588, %f589, %f590}, [%rd41+-464];
	add.f32 	%f591, %f587, %f385;
	max.f32 	%f592, %f591, 0f00000000;
	st.global.f32 	[%rd42+-514560], %f592;
	ld.local.v4.f32 	{%f593, %f594, %f595, %f596}, [%rd41+48];
	add.f32 	%f597, %f593, %f385;
	max.f32 	%f598, %f597, 0f00000000;
	st.global.f32 	[%rd42+1536], %f598;
	ld.local.v4.f32 	{%f599, %f600, %f601, %f602}, [%rd41+560];
	add.f32 	%f603, %f599, %f385;
	max.f32 	%f604, %f603, 0f00000000;
	st.global.f32 	[%rd42+9728], %f604;
	add.f32 	%f605, %f582, %f386;
	max.f32 	%f606, %f605, 0f00000000;
	st.global.f32 	[%rd42+-522748], %f606;
	add.f32 	%f607, %f588, %f386;
	max.f32 	%f608, %f607, 0f00000000;
	st.global.f32 	[%rd42+-514556], %f608;
	add.f32 	%f609, %f594, %f386;
	max.f32 	%f610, %f609, 0f00000000;
	st.global.f32 	[%rd42+1540], %f610;
	add.f32 	%f611, %f600, %f386;
	max.f32 	%f612, %f611, 0f00000000;
	st.global.f32 	[%rd42+9732], %f612;
	add.f32 	%f613, %f583, %f387;
	max.f32 	%f614, %f613, 0f00000000;
	st.global.f32 	[%rd42+-522744], %f614;
	add.f32 	%f615, %f589, %f387;
	max.f32 	%f616, %f615, 0f00000000;
	st.global.f32 	[%rd42+-514552], %f616;
	add.f32 	%f617, %f595, %f387;
	max.f32 	%f618, %f617, 0f00000000;
	st.global.f32 	[%rd42+1544], %f618;
	add.f32 	%f619, %f601, %f387;
	max.f32 	%f620, %f619, 0f00000000;
	st.global.f32 	[%rd42+9736], %f620;
	add.f32 	%f621, %f584, %f388;
	max.f32 	%f622, %f621, 0f00000000;
	st.global.f32 	[%rd42+-522740], %f622;
	add.f32 	%f623, %f590, %f388;
	max.f32 	%f624, %f623, 0f00000000;
	st.global.f32 	[%rd42+-514548], %f624;
	add.f32 	%f625, %f596, %f388;
	max.f32 	%f626, %f625, 0f00000000;
	st.global.f32 	[%rd42+1548], %f626;
	add.f32 	%f627, %f602, %f388;
	max.f32 	%f628, %f627, 0f00000000;
	st.global.f32 	[%rd42+9740], %f628;
	add.s32 	%r158, %r158, 1;
	add.s64 	%rd42, %rd42, 16384;
	add.s64 	%rd41, %rd41, 64;
	setp.ne.s32 	%p13, %r158, 8;
	@%p13 bra 	$L__BB0_13;
	ret;

}


// ===== COMPILED SASS (sm_100) =====

	.target	sm_100

	.elftype	@"ET_EXEC"


//--------------------- .note.nv.tkinfo           --------------------------
	.section	.note.nv.tkinfo,"",@"SHT_NOTE"
	.sectionflags	@"SHF_NOTE_NV_TKINFO"
	.tkinfo
        /*0018*/ 	.word	0x00000002
        /*0030*/ 	.string	""
        /*0030*/ 	.string	"ptxas"
        /*0030*/ 	.string	"Cuda compilation tools, release 13.0, V13.0.88"
        /*0030*/ 	.string	"Build cuda_13.0.r13.0/compiler.36424714_0"
        /*0030*/ 	.string	"-arch sm_100 -m 64 "



//--------------------- .note.nv.cuinfo           --------------------------
	.section	.note.nv.cuinfo,"",@"SHT_NOTE"
	.sectionflags	@"SHF_NOTE_NV_CUINFO"
        /*0018*/ 	.short	0x0002
        /*001a*/ 	.short	0x0064
        /*001c*/ 	.short	0x0082
	.zero		2


//--------------------- .nv.info                  --------------------------
	.section	.nv.info,"",@"SHT_CUDA_INFO"
	.align	4


	//----- nvinfo : EIATTR_REGCOUNT
	.align		4
        /*0000*/ 	.byte	0x04, 0x2f
        /*0002*/ 	.short	(.L_1 - .L_0)
	.align		4
.L_0:
        /*0004*/ 	.word	index@(my_kernel_kernel0)
        /*0008*/ 	.word	0x000000a3


	//----- nvinfo : EIATTR_FRAME_SIZE
	.align		4
.L_1:
        /*000c*/ 	.byte	0x04, 0x11
        /*000e*/ 	.short	(.L_3 - .L_2)
	.align		4
.L_2:
        /*0010*/ 	.word	index@(my_kernel_kernel0)
        /*0014*/ 	.word	0x00000800


	//----- nvinfo : EIATTR_MIN_STACK_SIZE
	.align		4
.L_3:
        /*0018*/ 	.byte	0x04, 0x12
        /*001a*/ 	.short	(.L_5 - .L_4)
	.align		4
.L_4:
        /*001c*/ 	.word	index@(my_kernel_kernel0)
        /*0020*/ 	.word	0x00000800
.L_5:


//--------------------- .nv.compat                --------------------------
	.section	.nv.compat,"",@"SHT_CUDA_COMPAT_INFO"
	.align	4
        /*0000*/ 	.byte	0x02, 0x09, 0x00, 0x00, 0x02, 0x02, 0x01, 0x00, 0x02, 0x05, 0x05, 0x00, 0x03, 0x07, 0x01, 0x01
        /*0010*/ 	.byte	0x02, 0x03, 0x00, 0x00, 0x02, 0x06, 0x01, 0x00, 0x04, 0x0b, 0x08, 0x00, 0x09, 0x00, 0x00, 0x00
        /*0020*/ 	.byte	0x00, 0x00, 0x00, 0x00


//--------------------- .nv.info.my_kernel_kernel0 --------------------------
	.section	.nv.info.my_kernel_kernel0,"",@"SHT_CUDA_INFO"
	.sectionflags	@""
	.align	4


	//----- nvinfo : EIATTR_CUDA_API_VERSION
	.align		4
        /*0000*/ 	.byte	0x04, 0x37
        /*0002*/ 	.short	(.L_7 - .L_6)
.L_6:
        /*0004*/ 	.word	0x00000082


	//----- nvinfo : EIATTR_KPARAM_INFO
	.align		4
.L_7:
        /*0008*/ 	.byte	0x04, 0x17
        /*000a*/ 	.short	(.L_9 - .L_8)
.L_8:
        /*000c*/ 	.word	0x00000000
        /*0010*/ 	.short	0x0003
        /*0012*/ 	.short	0x0018
        /*0014*/ 	.byte	0x00, 0xf5, 0x21, 0x00


	//----- nvinfo : EIATTR_KPARAM_INFO
	.align		4
.L_9:
        /*0018*/ 	.byte	0x04, 0x17
        /*001a*/ 	.short	(.L_11 - .L_10)
.L_10:
        /*001c*/ 	.word	0x00000000
        /*0020*/ 	.short	0x0002
        /*0022*/ 	.short	0x0010
        /*0024*/ 	.byte	0x00, 0xf5, 0x21, 0x00


	//----- nvinfo : EIATTR_KPARAM_INFO
	.align		4
.L_11:
        /*0028*/ 	.byte	0x04, 0x17
        /*002a*/ 	.short	(.L_13 - .L_12)
.L_12:
        /*002c*/ 	.word	0x00000000
        /*0030*/ 	.short	0x0001
        /*0032*/ 	.short	0x0008
        /*0034*/ 	.byte	0x00, 0xf5, 0x21, 0x00


	//----- nvinfo : EIATTR_KPARAM_INFO
	.align		4
.L_13:
        /*0038*/ 	.byte	0x04, 0x17
        /*003a*/ 	.short	(.L_15 - .L_14)
.L_14:
        /*003c*/ 	.word	0x00000000
        /*0040*/ 	.short	0x0000
        /*0042*/ 	.short	0x0000
        /*0044*/ 	.byte	0x00, 0xf5, 0x21, 0x00


	//----- nvinfo : EIATTR_SPARSE_MMA_MASK
	.align		4
.L_15:
        /*0048*/ 	.byte	0x03, 0x50
        /*004a*/ 	.short	0x0000


	//----- nvinfo : EIATTR_MAXREG_COUNT
	.align		4
        /*004c*/ 	.byte	0x03, 0x1b
        /*004e*/ 	.short	0x00ff


	//----- nvinfo : EIATTR_NUM_BARRIERS
	.align		4
        /*0050*/ 	.byte	0x02, 0x4c
        /*0052*/ 	.byte	0x01
	.zero		1


	//----- nvinfo : EIATTR_MERCURY_ISA_VERSION
	.align		4
        /*0054*/ 	.byte	0x03, 0x5f
        /*0056*/ 	.short	0x0101


	//----- nvinfo : EIATTR_VRC_CTA_INIT_COUNT
	.align		4
        /*0058*/ 	.byte	0x02, 0x4a
	.zero		1
	.zero		1


	//----- nvinfo : EIATTR_EXIT_INSTR_OFFSETS
	.align		4
        /*005c*/ 	.byte	0x04, 0x1c
        /*005e*/ 	.short	(.L_17 - .L_16)


	//   ....[0]....
.L_16:
        /*0060*/ 	.word	0x00003c40


	//----- nvinfo : EIATTR_CBANK_PARAM_SIZE
	.align		4
.L_17:
        /*0064*/ 	.byte	0x03, 0x19
        /*0066*/ 	.short	0x0020


	//----- nvinfo : EIATTR_PARAM_CBANK
	.align		4
        /*0068*/ 	.byte	0x04, 0x0a
        /*006a*/ 	.short	(.L_19 - .L_18)
	.align		4
.L_18:
        /*006c*/ 	.word	index@(.nv.constant0.my_kernel_kernel0)
        /*0070*/ 	.short	0x0380
        /*0072*/ 	.short	0x0020


	//----- nvinfo : EIATTR_SW_WAR
	.align		4
.L_19:
        /*0074*/ 	.byte	0x04, 0x36
        /*0076*/ 	.short	(.L_21 - .L_20)
.L_20:
        /*0078*/ 	.word	0x00000008
.L_21:


//--------------------- .nv.callgraph             --------------------------
	.section	.nv.callgraph,"",@"SHT_CUDA_CALLGRAPH"
	.align	4
	.sectionentsize	8
	.align		4
        /*0000*/ 	.word	0x00000000
	.align		4
        /*0004*/ 	.word	0xffffffff
	.align		4
        /*0008*/ 	.word	0x00000000
	.align		4
        /*000c*/ 	.word	0xfffffffe
	.align		4
        /*0010*/ 	.word	0x00000000
	.align		4
        /*0014*/ 	.word	0xfffffffd
	.align		4
        /*0018*/ 	.word	0x00000000
	.align		4
        /*001c*/ 	.word	0xfffffffc


//--------------------- .text.my_kernel_kernel0   --------------------------
	.section	.text.my_kernel_kernel0,"ax",@progbits
	.align	128
        .global         my_kernel_kernel0
        .type           my_kernel_kernel0,@function
        .size           my_kernel_kernel0,(.L_x_8 - my_kernel_kernel0)
        .other          my_kernel_kernel0,@"STO_CUDA_ENTRY STV_DEFAULT"
my_kernel_kernel0:
.text.my_kernel_kernel0:
[----:B------:R-:W0:Y:S01]  /*0000*/  LDC R1, c[0x0][0x37c] ;  /* 0x0000df00ff017b82 */ /* 0x000e220000000800 */
[----:B------:R-:W1:Y:S01]  /*0010*/  S2R R0, SR_TID.X ;  /* 0x0000000000007919 */ /* 0x000e620000002100 */
[----:B0-----:R-:W-:Y:S01]  /*0020*/  IADD3 R1, PT, PT, R1, -0x800, RZ ;  /* 0xfffff80001017810 */ /* 0x001fe20007ffe0ff */
[----:B------:R-:W0:Y:S01]  /*0030*/  LDCU.64 UR12, c[0x0][0x358] ;  /* 0x00006b00ff0c77ac */ /* 0x000e220008000a00 */
[----:B------:R-:W2:Y:S02]  /*0040*/  S2R R2, SR_CTAID.X ;  /* 0x0000000000027919 */ /* 0x000ea40000002500 */
[C---:B------:R-:W-:Y:S01]  /*0050*/  R2UR UR8, R1.reuse ;  /* 0x00000000010872ca */ /* 0x040fe200000e0000 */
[----:B------:R-:W-:Y:S01]  /*0060*/  UMOV UR4, URZ ;  /* 0x000000ff00047c82 */ /* 0x000fe20008000000 */
[----:B------:R-:W-:Y:S01]  /*0070*/  R2UR UR14, R1 ;  /* 0x00000000010e72ca */ /* 0x000fe200000e0000 */
[----:B------:R3:W-:Y:S04]  /*0080*/  STL.128 [R1], RZ ;  /* 0x000000ff01007387 */ /* 0x0007e80000100c00 */
[----:B------:R3:W-:Y:S04]  /*0090*/  STL.128 [R1+0x200], RZ ;  /* 0x000200ff01007387 */ /* 0x0007e80000100c00 */
[----:B------:R3:W-:Y:S02]  /*00a0*/  STL.128 [R1+0x400], RZ ;  /* 0x000400ff01007387 */ /* 0x0007e40000100c00 */
[----:B------:R-:W-:-:S02]  /*00b0*/  UIADD3 UR8, UPT, UPT, UR8, 0x400, URZ ;  /* 0x0000040008087890 */ /* 0x000fc4000fffe0ff */
[----:B------:R3:W-:Y:S04]  /*00c0*/  STL.128 [R1+0x600], RZ ;  /* 0x000600ff01007387 */ /* 0x0007e80000100c00 */
[----:B------:R3:W-:Y:S04]  /*00d0*/  STL.128 [R1+0x10], RZ ;  /* 0x000010ff01007387 */ /* 0x0007e80000100c00 */
[----:B------:R3:W-:Y:S04]  /*00e0*/  STL.128 [R1+0x210], RZ ;  /* 0x000210ff01007387 */ /* 0x0007e80000100c00 */
[----:B------:R3:W-:Y:S01]  /*00f0*/  STL.128 [R1+0x410], RZ ;  /* 0x000410ff01007387 */ /* 0x0007e20000100c00 */
[----:B-1----:R-:W-:-:S02]  /*0100*/  IADD3 R3, PT, PT, R0, 0xc0, RZ ;  /* 0x000000c000037810 */ /* 0x002fc40007ffe0ff */
[C---:B------:R-:W-:Y:S01]  /*0110*/  IADD3 R4, PT, PT, R0.reuse, 0x80, RZ ;  /* 0x0000008000047810 */ /* 0x040fe20007ffe0ff */
[----:B------:R3:W-:Y:S01]  /*0120*/  STL.128 [R1+0x610], RZ ;  /* 0x000610ff01007387 */ /* 0x0007e20000100c00 */
[----:B------:R-:W-:-:S03]  /*0130*/  IADD3 R5, PT, PT, R0, 0x40, RZ ;  /* 0x0000004000057810 */ /* 0x000fc60007ffe0ff */
[----:B------:R3:W-:Y:S04]  /*0140*/  STL.128 [R1+0x40], RZ ;  /* 0x000040ff01007387 */ /* 0x0007e80000100c00 */
        /* <DEDUP_REMOVED lines=118> */
[----:B0-2---:R3:W-:Y:S02]  /*08b0*/  STL.128 [R1+0x7f0], RZ ;  /* 0x0007f0ff01007387 */ /* 0x0057e40000100c00 */
.L_x_5:
[----:B------:R-:W-:Y:S01]  /*08c0*/  SHF.R.U32.HI R6, RZ, 0x2, R2 ;  /* 0x00000002ff067819 */ /* 0x000fe20000011602 */
[----:B------:R-:W-:Y:S01]  /*08d0*/  BAR.SYNC.DEFER_BLOCKING 0x0 ;  /* 0x0000000000007b1d */ /* 0x000fe20000010000 */
[----:B0-----:R-:W-:Y:S02]  /*08e0*/  MOV R10, UR4 ;  /* 0x00000004000a7c02 */ /* 0x001fe40008000f00 */
[----:B------:R-:W-:Y:S01]  /*08f0*/  MOV R8, R4 ;  /* 0x0000000400087202 */ /* 0x000fe20000000f00 */
[----:B------:R-:W-:Y:S01]  /*0900*/  IMAD R7, R6, 0x28000, RZ ;  /* 0x0002800006077824 */ /* 0x000fe200078e02ff */
[----:B------:R-:W-:Y:S01]  /*0910*/  MOV R6, R0 ;  /* 0x0000000000067202 */ /* 0x000fe20000000f00 */
[----:B------:R-:W-:Y:S01]  /*0920*/  UMOV UR5, 0x200 ;  /* 0x0000020000057882 */ /* 0x000fe20000000000 */
[----:B------:R-:W-:Y:S02]  /*0930*/  MOV R9, R3 ;  /* 0x0000000300097202 */ /* 0x000fe40000000f00 */
[----:B------:R-:W-:-:S05]  /*0940*/  LOP3.LUT R7, R0, R7, RZ, 0xfc, !PT ;  /* 0x0000000700077212 */ /* 0x000fca00078efcff */
[----:B------:R-:W-:Y:S01]  /*0950*/  IMAD R10, R10, 0xa, R7 ;  /* 0x0000000a0a0a7824 */ /* 0x000fe200078e0207 */
[----:B------:R-:W-:-:S04]  /*0960*/  MOV R7, R5 ;  /* 0x0000000500077202 */ /* 0x000fc80000000f00 */
[----:B------:R-:W-:-:S07]  /*0970*/  IADD3 R10, PT, PT, R10, 0xc0, RZ ;  /* 0x000000c00a0a7810 */ /* 0x000fce0007ffe0ff */
.L_x_0:
[----:B------:R-:W-:Y:S01]  /*0980*/  IADD3 R13, PT, PT, R8, 0x100, RZ ;  /* 0x00000100080d7810 */ /* 0x000fe20007ffe0ff */
[C---:B------:R-:W-:Y:S01]  /*0990*/  IMAD.HI.U32 R24, R6.reuse, -0x33333333, RZ ;  /* 0xcccccccd06187827 */ /* 0x040fe200078e00ff */
[----:B------:R-:W-:Y:S02]  /*09a0*/  IADD3 R20, PT, PT, R7, 0x100, RZ ;  /* 0x0000010007147810 */ /* 0x000fe40007ffe0ff */
[----:B------:R-:W-:Y:S01]  /*09b0*/  IADD3 R17, PT, PT, R6, 0x100, RZ ;  /* 0x0000010006117810 */ /* 0x000fe20007ffe0ff */
[----:B------:R-:W-:Y:S01]  /*09c0*/  IMAD.HI.U32 R26, R13, -0x33333333, RZ ;  /* 0xcccccccd0d1a7827 */ /* 0x000fe200078e00ff */
[----:B------:R-:W-:Y:S02]  /*09d0*/  IADD3 R18, PT, PT, R9, 0x100, RZ ;  /* 0x0000010009127810 */ /* 0x000fe40007ffe0ff */
[----:B------:R-:W-:Y:S01]  /*09e0*/  IADD3 R12, PT, PT, R10, 0x100, RZ ;  /* 0x000001000a0c7810 */ /* 0x000fe20007ffe0ff */
[----:B------:R-:W-:Y:S01]  /*09f0*/  IMAD.HI.U32 R27, R20, -0x33333333, RZ ;  /* 0xcccccccd141b7827 */ /* 0x000fe200078e00ff */
[----:B------:R-:W-:-:S02]  /*0a00*/  SHF.R.U32.HI R16, RZ, 0xc, R26 ;  /* 0x0000000cff107819 */ /* 0x000fc4000001161a */
[----:B------:R-:W-:Y:S01]  /*0a10*/  IADD3 R29, PT, PT, R7, 0x200, RZ ;  /* 0x00000200071d7810 */ /* 0x000fe20007ffe0ff */
[----:B------:R-:W-:Y:S01]  /*0a20*/  IMAD.HI.U32 R28, R17, -0x33333333, RZ ;  /* 0xcccccccd111c7827 */ /* 0x000fe200078e00ff */
[----:B------:R-:W-:Y:S02]  /*0a30*/  SHF.R.U32.HI R15, RZ, 0xc, R27 ;  /* 0x0000000cff0f7819 */ /* 0x000fe4000001161b */
[----:B------:R-:W-:Y:S01]  /*0a40*/  IADD3 R35, PT, PT, R6, 0x200, RZ ;  /* 0x0000020006237810 */ /* 0x000fe20007ffe0ff */
[----:B------:R-:W-:Y:S01]  /*0a50*/  IMAD.HI.U32 R39, R18, -0x33333333, RZ ;  /* 0xcccccccd12277827 */ /* 0x000fe200078e00ff */
[----:B------:R-:W-:Y:S02]  /*0a60*/  SHF.R.U32.HI R14, RZ, 0xc, R28 ;  /* 0x0000000cff0e7819 */ /* 0x000fe4000001161c */
[----:B------:R-:W-:Y:S01]  /*0a70*/  IADD3 R25, PT, PT, R10, 0x200, RZ ;  /* 0x000002000a197810 */ /* 0x000fe20007ffe0ff */
[----:B------:R-:W-:Y:S01]  /*0a80*/  IMAD R13, R16, -0x1400, R13 ;  /* 0xffffec00100d7824 */ /* 0x000fe200078e020d */
[----:B------:R-:W-:Y:S01]  /*0a90*/  SHF.R.U32.HI R11, RZ, 0xc, R39 ;  /* 0x0000000cff0b7819 */ /* 0x000fe20000011627 */
[----:B------:R-:W-:Y:S01]  /*0aa0*/  IMAD R20, R15, -0x1400, R20 ;  /* 0xffffec000f147824 */ /* 0x000fe200078e0214 */
[----:B------:R-:W-:Y:S01]  /*0ab0*/  SHF.R.U32.HI R33, RZ, 0xc, R24 ;  /* 0x0000000cff217819 */ /* 0x000fe20000011618 */
[----:B------:R-:W-:Y:S01]  /*0ac0*/  IMAD R21, R14, -0x1400, R17 ;  /* 0xffffec000e157824 */ /* 0x000fe200078e0211 */
[----:B------:R-:W-:Y:S01]  /*0ad0*/  IADD3 R30, PT, PT, R9, 0x200, RZ ;  /* 0x00000200091e7810 */ /* 0x000fe20007ffe0ff */
[----:B------:R-:W-:Y:S01]  /*0ae0*/  IMAD R18, R11, -0x1400, R18 ;  /* 0xffffec000b127824 */ /* 0x000fe200078e0212 */
[----:B------:R-:W-:Y:S01]  /*0af0*/  SHF.R.U32.HI R24, RZ, 0x3, R24 ;  /* 0x00000003ff187819 */ /* 0x000fe20000011618 */
[----:B------:R-:W-:Y:S01]  /*0b00*/  IMAD.HI.U32 R17, R13, 0x1999999a, RZ ;  /* 0x1999999a0d117827 */ /* 0x000fe200078e00ff */
[----:B------:R-:W-:-:S02]  /*0b10*/  SHF.R.U32.HI R41, RZ, 0x3, R27 ;  /* 0x00000003ff297819 */ /* 0x000fc4000001161b */
[----:B------:R-:W-:Y:S01]  /*0b20*/  IADD3 R69, PT, PT, R7, 0x400, RZ ;  /* 0x0000040007457810 */ /* 0x000fe20007ffe0ff */
[----:B------:R-:W-:Y:S01]  /*0b30*/  IMAD.HI.U32 R19, R20, 0x1999999a, RZ ;  /* 0x1999999a14137827 */ /* 0x000fe200078e00ff */
[----:B------:R-:W-:Y:S02]  /*0b40*/  IADD3 R67, PT, PT, R10, 0x400, RZ ;  /* 0x000004000a437810 */ /* 0x000fe40007ffe0ff */
[----:B------:R-:W-:Y:S01]  /*0b50*/  SHF.R.U32.HI R42, RZ, 0x3, R28 ;  /* 0x00000003ff2a7819 */ /* 0x000fe2000001161c */
[----:B------:R-:W-:Y:S01]  /*0b60*/  IMAD.HI.U32 R21, R21, 0x1999999a, RZ ;  /* 0x1999999a15157827 */ /* 0x000fe200078e00ff */
[----:B------:R-:W-:-:S03]  /*0b70*/  SHF.R.U32.HI R39, RZ, 0x3, R39 ;  /* 0x00000003ff277819 */ /* 0x000fc60000011627 */
[----:B------:R-:W-:-:S04]  /*0b80*/  IMAD.HI.U32 R13, R18, 0x1999999a, RZ ;  /* 0x1999999a120d7827 */ /* 0x000fc800078e00ff */
[----:B------:R-:W-:Y:S02]  /*0b90*/  IMAD R45, R17, 0x140, R12 ;  /* 0x00000140112d7824 */ /* 0x000fe400078e020c */
[----:B------:R-:W-:-:S04]  /*0ba0*/  IMAD.HI.U32 R17, R8, -0x33333333, RZ ;  /* 0xcccccccd08117827 */ /* 0x000fc800078e00ff */
[----:B------:R-:W-:Y:S01]  /*0bb0*/  IMAD.HI.U32 R18, R7, -0x33333333, RZ ;  /* 0xcccccccd07127827 */ /* 0x000fe200078e00ff */
[--C-:B------:R-:W-:Y:S02]  /*0bc0*/  SHF.R.U32.HI R31, RZ, 0xc, R17.reuse ;  /* 0x0000000cff1f7819 */ /* 0x100fe40000011611 */
[----:B------:R-:W-:Y:S01]  /*0bd0*/  SHF.R.U32.HI R20, RZ, 0x3, R17 ;  /* 0x00000003ff147819 */ /* 0x000fe20000011611 */
[--C-:B------:R-:W-:Y:S01]  /*0be0*/  IMAD R44, R19, 0x140, R12.reuse ;  /* 0x00000140132c7824 */ /* 0x100fe200078e020c */
[----:B------:R-:W-:Y:S01]  /*0bf0*/  IADD3 R19, PT, PT, R8, 0x200, RZ ;  /* 0x0000020008137810 */ /* 0x000fe20007ffe0ff */
[----:B------:R-:W-:Y:S01]  /*0c00*/  IMAD R43, R21, 0x140, R12 ;  /* 0x00000140152b7824 */ /* 0x000fe200078e020c */
[----:B------:R-:W-:Y:S01]  /*0c10*/  SHF.R.U32.HI R34, RZ, 0xc, R18 ;  /* 0x0000000cff227819 */ /* 0x000fe20000011612 */
[----:B------:R-:W-:Y:S01]  /*0c20*/  IMAD R46, R13, 0x140, R12 ;  /* 0x000001400d2e7824 */ /* 0x000fe200078e020c */
[----:B------:R-:W-:Y:S01]  /*0c30*/  SHF.R.U32.HI R22, RZ, 0x3, R18 ;  /* 0x00000003ff167819 */ /* 0x000fe20000011612 */
[----:B------:R-:W-:-:S04]  /*0c40*/  IMAD.HI.U32 R49, R29, -0x33333333, RZ ;  /* 0xcccccccd1d317827 */ /* 0x000fc800078e00ff */
[----:B------:R-:W-:Y:S01]  /*0c50*/  IMAD.HI.U32 R12, R9, -0x33333333, RZ ;  /* 0xcccccccd090c7827 */ /* 0x000fe200078e00ff */
[--C-:B------:R-:W-:Y:S02]  /*0c60*/  SHF.R.U32.HI R52, RZ, 0xc, R49.reuse ;  /* 0x0000000cff347819 */ /* 0x100fe40000011631 */
[----:B------:R-:W-:Y:S01]  /*0c70*/  SHF.R.U32.HI R49, RZ, 0x3, R49 ;  /* 0x00000003ff317819 */ /* 0x000fe20000011631 */
[----:B------:R-:W-:Y:S01]  /*0c80*/  IMAD.HI.U32 R48, R19, -0x33333333, RZ ;  /* 0xcccccccd13307827 */ /* 0x000fe200078e00ff */
[--C-:B------:R-:W-:Y:S02]  /*0c90*/  SHF.R.U32.HI R32, RZ, 0xc, R12.reuse ;  /* 0x0000000cff207819 */ /* 0x100fe4000001160c */
[----:B------:R-:W-:Y:S01]  /*0ca0*/  SHF.R.U32.HI R13, RZ, 0x3, R12 ;  /* 0x00000003ff0d7819 */ /* 0x000fe2000001160c */
[----:B------:R-:W-:Y:S01]  /*0cb0*/  IMAD.HI.U32 R51, R35, -0x33333333, RZ ;  /* 0xcccccccd23337827 */ /* 0x000fe200078e00ff */
[--C-:B------:R-:W-:Y:S02]  /*0cc0*/  SHF.R.U32.HI R50, RZ, 0xc, R48.reuse ;  /* 0x0000000cff327819 */ /* 0x100fe40000011630 */
[----:B------:R-:W-:Y:S01]  /*0cd0*/  SHF.R.U32.HI R48, RZ, 0x3, R48 ;  /* 0x00000003ff307819 */ /* 0x000fe20000011630 */
[----:B------:R-:W-:Y:S01]  /*0ce0*/  IMAD R21, R31, -0x1400, R8 ;  /* 0xffffec001f157824 */ /* 0x000fe200078e0208 */
[----:B------:R-:W-:Y:S01]  /*0cf0*/  SHF.R.U32.HI R18, RZ, 0xc, R51 ;  /* 0x0000000cff127819 */ /* 0x000fe20000011633 */
[----:B------:R-:W-:Y:S01]  /*0d00*/  IMAD R23, R34, -0x1400, R7 ;  /* 0xffffec0022177824 */ /* 0x000fe200078e0207 */
[----:B------:R-:W-:Y:S01]  /*0d10*/  SHF.R.U32.HI R51, RZ, 0x3, R51 ;  /* 0x00000003ff337819 */ /* 0x000fe20000011633 */
[----:B------:R-:W-:-:S02]  /*0d20*/  IMAD R29, R52, -0x1400, R29 ;  /* 0xffffec00341d7824 */ /* 0x000fc400078e021d */
[----:B------:R-:W-:Y:S02]  /*0d30*/  IMAD R12, R32, -0x1400, R9 ;  /* 0xffffec00200c7824 */ /* 0x000fe400078e0209 */
[----:B------:R-:W-:-:S04]  /*0d40*/  IMAD.HI.U32 R21, R21, 0x1999999a, RZ ;  /* 0x1999999a15157827 */ /* 0x000fc800078e00ff */
[----:B------:R-:W-:-:S04]  /*0d50*/  IMAD.HI.U32 R23, R23, 0x1999999a, RZ ;  /* 0x1999999a17177827 */ /* 0x000fc800078e00ff */
[----:B------:R-:W-:Y:S02]  /*0d60*/  IMAD R36, R50, -0x1400, R19 ;  /* 0xffffec0032247824 */ /* 0x000fe400078e0213 */
[----:B------:R-:W-:Y:S02]  /*0d70*/  IMAD R35, R18, -0x1400, R35 ;  /* 0xffffec0012237824 */ /* 0x000fe400078e0223 */
[----:B------:R-:W-:Y:S01]  /*0d80*/  IMAD.HI.U32 R38, R29, 0x1999999a, RZ ;  /* 0x1999999a1d267827 */ /* 0x000fe200078e00ff */
[----:B------:R-:W-:-:S03]  /*0d90*/  IADD3 R29, PT, PT, R9, 0x400, RZ ;  /* 0x00000400091d7810 */ /* 0x000fc60007ffe0ff */
[----:B------:R-:W-:-:S04]  /*0da0*/  IMAD.HI.U32 R19, R12, 0x1999999a, RZ ;  /* 0x1999999a0c137827 */ /* 0x000fc800078e00ff */
[--C-:B------:R-:W-:Y:S02]  /*0db0*/  IMAD R21, R21, 0x140, R10.reuse ;  /* 0x0000014015157824 */ /* 0x100fe400078e020a */
[----:B------:R-:W-:Y:S02]  /*0dc0*/  IMAD R23, R23, 0x140, R10 ;  /* 0x0000014017177824 */ /* 0x000fe400078e020a */
[----:B------:R-:W-:-:S04]  /*0dd0*/  IMAD.HI.U32 R40, R35, 0x1999999a, RZ ;  /* 0x1999999a23287827 */ /* 0x000fc800078e00ff */
[----:B------:R-:W-:Y:S02]  /*0de0*/  IMAD R56, R38, 0x140, R25 ;  /* 0x0000014026387824 */ /* 0x000fe400078e0219 */
[----:B------:R-:W-:Y:S01]  /*0df0*/  IMAD R12, R19, 0x140, R10 ;  /* 0x00000140130c7824 */ /* 0x000fe200078e020a */
[----:B------:R-:W-:Y:S01]  /*0e00*/  IADD3 R19, PT, PT, R9, 0x300, RZ ;  /* 0x0000030009137810 */ /* 0x000fe20007ffe0ff */
[----:B------:R-:W-:Y:S01]  /*0e10*/  IMAD R38, R20, -0xa, R21 ;  /* 0xfffffff614267824 */ /* 0x000fe200078e0215 */
[----:B------:R-:W-:Y:S01]  /*0e20*/  IADD3 R20, PT, PT, R8, 0x300, RZ ;  /* 0x0000030008147810 */ /* 0x000fe20007ffe0ff */
[----:B------:R-:W-:Y:S01]  /*0e30*/  IMAD R35, R22, -0xa, R23 ;  /* 0xfffffff616237824 */ /* 0x000fe200078e0217 */
[----:B------:R-:W-:Y:S01]  /*0e40*/  IADD3 R21, PT, PT, R7, 0x300, RZ ;  /* 0x0000030007157810 */ /* 0x000fe20007ffe0ff */
[----:B------:R-:W-:Y:S01]  /*0e50*/  IMAD R37, R13, -0xa, R12 ;  /* 0xfffffff60d257824 */ /* 0x000fe200078e020c */
[----:B------:R-:W-:Y:S01]  /*0e60*/  IADD3 R22, PT, PT, R6, 0x300, RZ ;  /* 0x0000030006167810 */ /* 0x000fe20007ffe0ff */
        /* <DEDUP_REMOVED lines=11> */
[--C-:B------:R-:W-:Y:S01]  /*0f20*/  SHF.R.U32.HI R60, RZ, 0xc, R55.reuse ;  /* 0x0000000cff3c7819 */ /* 0x100fe20000011637 */
[----:B------:R-:W-:Y:S01]  /*0f30*/  IMAD.HI.U32 R36, R36, 0x1999999a, RZ ;  /* 0x1999999a24247827 */ /* 0x000fe200078e00ff */
[----:B------:R-:W-:-:S03]  /*0f40*/  SHF.R.U32.HI R55, RZ, 0x3, R55 ;  /* 0x00000003ff377819 */ /* 0x000fc60000011637 */
[----:B------:R-:W-:Y:S01]  /*0f50*/  IMAD.HI.U32 R13, R12, 0x1999999a, RZ ;  /* 0x1999999a0c0d7827 */ /* 0x000fe200078e00ff */
[----:B------:R-:W-:-:S03]  /*0f60*/  IADD3 R12, PT, PT, R10, 0x300, RZ ;  /* 0x000003000a0c7810 */ /* 0x000fc60007ffe0ff */
[----:B------:R-:W-:-:S04]  /*0f70*/  IMAD.HI.U32 R47, R30, -0x33333333, RZ ;  /* 0xcccccccd1e2f7827 */ /* 0x000fc800078e00ff */
[----:B------:R-:W-:Y:S01]  /*0f80*/  IMAD R13, R13, 0x140, R10 ;  /* 0x000001400d0d7824 */ /* 0x000fe200078e020a */
[--C-:B------:R-:W-:Y:S01]  /*0f90*/  SHF.R.U32.HI R17, RZ, 0xc, R47.reuse ;  /* 0x0000000cff117819 */ /* 0x100fe2000001162f */
[----:B------:R-:W-:Y:S01]  /*0fa0*/  IMAD R20, R59, -0x1400, R20 ;  /* 0xffffec003b147824 */ /* 0x000fe200078e0214 */
[----:B------:R-:W-:Y:S01]  /*0fb0*/  SHF.R.U32.HI R47, RZ, 0x3, R47 ;  /* 0x00000003ff2f7819 */ /* 0x000fe2000001162f */
[----:B------:R-:W-:Y:S02]  /*0fc0*/  IMAD R21, R62, -0x1400, R21 ;  /* 0xffffec003e157824 */ /* 0x000fe400078e0215 */
[----:B------:R-:W-:Y:S02]  /*0fd0*/  IMAD R22, R65, -0x1400, R22 ;  /* 0xffffec0041167824 */ /* 0x000fe400078e0216 */
[----:B------:R-:W-:Y:S02]  /*0fe0*/  IMAD R19, R60, -0x1400, R19 ;  /* 0xffffec003c137824 */ /* 0x000fe400078e0213 */
[----:B------:R-:W-:-:S02]  /*0ff0*/  IMAD R53, R36, 0x140, R25 ;  /* 0x0000014024357824 */ /* 0x000fc400078e0219 */
[----:B------:R-:W-:Y:S02]  /*1000*/  IMAD R36, R24, -0xa, R13 ;  /* 0xfffffff618247824 */ /* 0x000fe400078e020d */
[----:B------:R-:W-:-:S04]  /*1010*/  IMAD.HI.U32 R13, R20, 0x1999999a, RZ ;  /* 0x1999999a140d7827 */ /* 0x000fc800078e00ff */
[----:B------:R-:W-:-:S04]  /*1020*/  IMAD.HI.U32 R21, R21, 0x1999999a, RZ ;  /* 0x1999999a15157827 */ /* 0x000fc800078e00ff */
[----:B------:R-:W-:-:S04]  /*1030*/  IMAD.HI.U32 R23, R22, 0x1999999a, RZ ;  /* 0x1999999a16177827 */ /* 0x000fc800078e00ff */
[----:B------:R-:W-:-:S04]  /*1040*/  IMAD.HI.U32 R19, R19, 0x1999999a, RZ ;  /* 0x1999999a13137827 */ /* 0x000fc800078e00ff */
[--C-:B------:R-:W-:Y:S02]  /*1050*/  IMAD R68, R13, 0x140, R12.reuse ;  /* 0x000001400d447824 */ /* 0x100fe400078e020c */
[--C-:B------:R-:W-:Y:S02]  /*1060*/  IMAD R66, R21, 0x140, R12.reuse ;  /* 0x0000014015427824 */ /* 0x100fe400078e020c */
[--C-:B------:R-:W-:Y:S02]  /*1070*/  IMAD R64, R23, 0x140, R12.reuse ;  /* 0x0000014017407824 */ /* 0x100fe400078e020c */
[----:B------:R-:W-:Y:S01]  /*1080*/  IMAD R70, R19, 0x140, R12 ;  /* 0x0000014013467824 */ /* 0x000fe200078e020c */
[----:B------:R-:W-:Y:S01]  /*1090*/  IADD3 R12, PT, PT, R8, 0x400, RZ ;  /* 0x00000400080c7810 */ /* 0x000fe20007ffe0ff */
[----:B------:R-:W-:Y:S02]  /*10a0*/  IMAD R30, R17, -0x1400, R30 ;  /* 0xffffec00111e7824 */ /* 0x000fe400078e021e */
[----:B------:R-:W-:-:S04]  /*10b0*/  IMAD.HI.U32 R19, R29, -0x33333333, RZ ;  /* 0xcccccccd1d137827 */ /* 0x000fc800078e00ff */
[----:B------:R-:W-:Y:S01]  /*10c0*/  IMAD.HI.U32 R30, R30, 0x1999999a, RZ ;  /* 0x1999999a1e1e7827 */ /* 0x000fe200078e00ff */
[--C-:B------:R-:W-:Y:S02]  /*10d0*/  SHF.R.U32.HI R22, RZ, 0xc, R19.reuse ;  /* 0x0000000cff167819 */ /* 0x100fe40000011613 */
[----:B------:R-:W-:Y:S01]  /*10e0*/  SHF.R.U32.HI R19, RZ, 0x3, R19 ;  /* 0x00000003ff137819 */ /* 0x000fe20000011613 */
[----:B------:R-:W-:-:S04]  /*10f0*/  IMAD.HI.U32 R20, R12, -0x33333333, RZ ;  /* 0xcccccccd0c147827 */ /* 0x000fc800078e00ff */
[--C-:B------:R-:W-:Y:S01]  /*1100*/  IMAD R58, R30, 0x140, R25.reuse ;  /* 0x000001401e3a7824 */ /* 0x100fe200078e0219 */
[----:B------:R-:W-:Y:S01]  /*1110*/  IADD3 R30, PT, PT, R6, 0x400, RZ ;  /* 0x00000400061e7810 */ /* 0x000fe20007ffe0ff */
[----:B------:R-:W-:Y:S01]  /*1120*/  IMAD R54, R40, 0x140, R25 ;  /* 0x0000014028367824 */ /* 0x000fe200078e0219 */
[----:B------:R-:W-:Y:S01]  /*1130*/  SHF.R.U32.HI R21, RZ, 0xc, R20 ;  /* 0x0000000cff157819 */ /* 0x000fe20000011614 */
[----:B------:R-:W-:Y:S01]  /*1140*/  IMAD.HI.U32 R23, R69, -0x33333333, RZ ;  /* 0xcccccccd45177827 */ /* 0x000fe200078e00ff */
[----:B------:R-:W-:Y:S02]  /*1150*/  SHF.R.U32.HI R40, RZ, 0x3, R26 ;  /* 0x00000003ff287819 */ /* 0x000fe4000001161a */
        /* <DEDUP_REMOVED lines=8> */
[----:B------:R-:W-:-:S04]  /*11e0*/  IMAD.HI.U32 R13, R13, 0x1999999a, RZ ;  /* 0x1999999a0d0d7827 */ /* 0x000fc800078e00ff */
[----:B------:R-:W-:-:S04]  /*11f0*/  IMAD.HI.U32 R12, R12, 0x1999999a, RZ ;  /* 0x1999999a0c0c7827 */ /* 0x000fc800078e00ff */
[----:B------:R-:W-:Y:S02]  /*1200*/  IMAD R28, R27, -0x1400, R30 ;  /* 0xffffec001b1c7824 */ /* 0x000fe400078e021e */
[--C-:B------:R-:W-:Y:S02]  /*1210*/  IMAD R29, R13, 0x140, R67.reuse ;  /* 0x000001400d1d7824 */ /* 0x100fe400078e0243 */
[----:B------:R-:W-:Y:S02]  /*1220*/  IMAD R30, R12, 0x140, R67 ;  /* 0x000001400c1e7824 */ /* 0x000fe400078e0243 */
[----:B------:R-:W0:Y:S01]  /*1230*/  LDC.64 R12, c[0x0][0x380] ;  /* 0x0000e000ff0c7b82 */ /* 0x000e220000000a00 */
[----:B------:R-:W-:Y:S02]  /*1240*/  IMAD R24, R26, -0x1400, R69 ;  /* 0xffffec001a187824 */ /* 0x000fe400078e0245 */
[----:B------:R-:W-:-:S04]  /*1250*/  IMAD.HI.U32 R28, R28, 0x1999999a, RZ ;  /* 0x1999999a1c1c7827 */ /* 0x000fc800078e00ff */
[----:B------:R-:W-:-:S04]  /*1260*/  IMAD.HI.U32 R24, R24, 0x1999999a, RZ ;  /* 0x1999999a18187827 */ /* 0x000fc800078e00ff */
[--C-:B------:R-:W-:Y:S02]  /*1270*/  IMAD R28, R28, 0x140, R67.reuse ;  /* 0x000001401c1c7824 */ /* 0x100fe400078e0243 */
[----:B------:R-:W-:Y:S02]  /*1280*/  IMAD R24, R24, 0x140, R67 ;  /* 0x0000014018187824 */ /* 0x000fe400078e0243 */
[----:B------:R-:W-:Y:S02]  /*1290*/  IMAD R43, R42, -0xa, R43 ;  /* 0xfffffff62a2b7824 */ /* 0x000fe400078e022b */
[----:B------:R-:W-:Y:S02]  /*12a0*/  IMAD R46, R39, -0xa, R46 ;  /* 0xfffffff6272e7824 */ /* 0x000fe400078e022e */
[----:B------:R-:W-:Y:S02]  /*12b0*/  IMAD R44, R41, -0xa, R44 ;  /* 0xfffffff6292c7824 */ /* 0x000fe400078e022c */
[----:B------:R-:W-:-:S02]  /*12c0*/  IMAD R58, R47, -0xa, R58 ;  /* 0xfffffff62f3a7824 */ /* 0x000fc400078e023a */
[----:B------:R-:W-:Y:S02]  /*12d0*/  IMAD R34, R34, 0x50000, R35 ;  /* 0x0005000022227824 */ /* 0x000fe400078e0223 */
[----:B------:R-:W-:Y:S02]  /*12e0*/  IMAD R36, R33, 0x50000, R36 ;  /* 0x0005000021247824 */ /* 0x000fe400078e0224 */
[----:B------:R-:W-:Y:S02]  /*12f0*/  IMAD R20, R20, -0xa, R29 ;  /* 0xfffffff614147824 */ /* 0x000fe400078e021d */
[----:B------:R-:W-:Y:S02]  /*1300*/  IMAD R28, R25, -0xa, R28 ;  /* 0xfffffff6191c7824 */ /* 0x000fe400078e021c */
[----:B------:R-:W-:Y:S02]  /*1310*/  IMAD R37, R32, 0x50000, R37 ;  /* 0x0005000020257824 */ /* 0x000fe400078e0225 */
[----:B------:R-:W-:-:S02]  /*1320*/  IMAD R23, R23, -0xa, R24 ;  /* 0xfffffff617177824 */ /* 0x000fc400078e0218 */
[----:B------:R-:W-:Y:S02]  /*1330*/  IMAD R43, R14, 0x50000, R43 ;  /* 0x000500000e2b7824 */ /* 0x000fe400078e022b */
[----:B------:R-:W-:Y:S02]  /*1340*/  IMAD R25, R11, 0x50000, R46 ;  /* 0x000500000b197824 */ /* 0x000fe400078e022e */
[----:B------:R-:W-:Y:S02]  /*1350*/  IMAD R45, R40, -0xa, R45 ;  /* 0xfffffff6282d7824 */ /* 0x000fe400078e022d */
[----:B------:R-:W-:Y:S02]  /*1360*/  IMAD R49, R49, -0xa, R56 ;  /* 0xfffffff631317824 */ /* 0x000fe400078e0238 */
[----:B------:R-:W-:Y:S02]  /*1370*/  IMAD R51, R51, -0xa, R54 ;  /* 0xfffffff633337824 */ /* 0x000fe400078e0236 */
[----:B------:R-:W-:-:S02]  /*1380*/  IMAD R38, R31, 0x50000, R38 ;  /* 0x000500001f267824 */ /* 0x000fc400078e0226 */
[----:B------:R-:W-:Y:S01]  /*1390*/  IMAD R44, R15, 0x50000, R44 ;  /* 0x000500000f2c7824 */ /* 0x000fe200078e022c */
[----:B------:R-:W-:Y:S01]  /*13a0*/  IADD3 R15, PT, PT, R36, -0xc0, RZ ;  /* 0xffffff40240f7810 */ /* 0x000fe20007ffe0ff */
[----:B------:R-:W-:Y:S01]  /*13b0*/  IMAD R31, R17, 0x50000, R58 ;  /* 0x00050000111f7824 */ /* 0x000fe200078e023a */
[----:B------:R-:W-:Y:S01]  /*13c0*/  IADD3 R17, PT, PT, R34, -0x80, RZ ;  /* 0xffffff8022117810 */ /* 0x000fe20007ffe0ff */
[----:B------:R-:W-:Y:S02]  /*13d0*/  IMAD R29, R21, 0x50000, R20 ;  /* 0x00050000151d7824 */ /* 0x000fe400078e0214 */
[----:B0-----:R-:W-:-:S04]  /*13e0*/  IMAD.WIDE.U32 R20, R37, 0x4, R12 ;  /* 0x0000000425147825 */ /* 0x001fc800078e000c */
[----:B------:R-:W-:Y:S01]  /*13f0*/  IMAD.WIDE.U32 R24, R25, 0x4, R12 ;  /* 0x0000000419187825 */ /* 0x000fe200078e000c */
[----:B------:R0:W2:Y:S03]  /*1400*/  LDG.E.CONSTANT R40, desc[UR12][R20.64] ;  /* 0x0000000c14287981 */ /* 0x0000a6000c1e9900 */
[----:B------:R-:W-:Y:S01]  /*1410*/  IMAD R11, R26, 0x50000, R23 ;  /* 0x000500001a0b7824 */ /* 0x000fe200078e0217 */
[----:B------:R-:W-:Y:S01]  /*1420*/  IADD3 R23, PT, PT, R43, -0xc0, RZ ;  /* 0xffffff402b177810 */ /* 0x000fe20007ffe0ff */
[----:B------:R-:W-:Y:S01]  /*1430*/  IMAD R19, R19, -0xa, R30 ;  /* 0xfffffff613137824 */ /* 0x000fe200078e021e */
[----:B------:R1:W4:Y:S01]  /*1440*/  LDG.E.CONSTANT R46, desc[UR12][R24.64] ;  /* 0x0000000c182e7981 */ /* 0x000322000c1e9900 */
[----:B------:R-:W-:Y:S02]  /*1450*/  IMAD R45, R16, 0x50000, R45 ;  /* 0x00050000102d7824 */ /* 0x000fe400078e022d */
[----:B------:R-:W-:-:S02]  /*1460*/  IMAD R49, R52, 0x50000, R49 ;  /* 0x0005000034317824 */ /* 0x000fc400078e0231 */
[----:B------:R-:W-:Y:S02]  /*1470*/  IMAD R51, R18, 0x50000, R51 ;  /* 0x0005000012337824 */ /* 0x000fe400078e0233 */
[----:B------:R-:W-:Y:S02]  /*1480*/  IMAD R53, R48, -0xa, R53 ;  /* 0xfffffff630357824 */ /* 0x000fe400078e0235 */
[----:B------:R-:W-:Y:S02]  /*1490*/  IMAD R68, R57, -0xa, R68 ;  /* 0xfffffff639447824 */ /* 0x000fe400078e0244 */
[----:B------:R-:W-:Y:S02]  /*14a0*/  IMAD R61, R61, -0xa, R66 ;  /* 0xfffffff63d3d7824 */ /* 0x000fe400078e0242 */
[----:B------:R-:W-:Y:S01]  /*14b0*/  IMAD R64, R63, -0xa, R64 ;  /* 0xfffffff63f407824 */ /* 0x000fe200078e0240 */
[----:B0-----:R-:W-:Y:S01]  /*14c0*/  IADD3 R21, PT, PT, R44, -0x80, RZ ;  /* 0xffffff802c157810 */ /* 0x001fe20007ffe0ff */
[----:B------:R-:W-:Y:S01]  /*14d0*/  IMAD R35, R22, 0x50000, R19 ;  /* 0x0005000016237824 */ /* 0x000fe200078e0213 */
[----:B------:R-:W-:Y:S01]  /*14e0*/  IADD3 R19, PT, PT, R38, -0x40, RZ ;  /* 0xffffffc026137810 */ /* 0x000fe20007ffe0ff */
[----:B------:R-:W-:Y:S01]  /*14f0*/  IMAD.WIDE.U32 R16, R17, 0x4, R12 ;  /* 0x0000000411107825 */ /* 0x000fe200078e000c */
[----:B-1----:R-:W-:-:S02]  /*1500*/  IADD3 R25, PT, PT, R45, -0x40, RZ ;  /* 0xffffffc02d197810 */ /* 0x002fc40007ffe0ff */
[----:B------:R-:W-:Y:S01]  /*1510*/  IADD3 R49, PT, PT, R49, -0x80, RZ ;  /* 0xffffff8031317810 */ /* 0x000fe20007ffe0ff */
[--C-:B------:R-:W-:Y:S01]  /*1520*/  IMAD.WIDE.U32 R14, R15, 0x4, R12.reuse ;  /* 0x000000040f0e7825 */ /* 0x100fe200078e000c */
[----:B------:R-:W-:Y:S01]  /*1530*/  IADD3 R51, PT, PT, R51, -0xc0, RZ ;  /* 0xffffff4033337810 */ /* 0x000fe20007ffe0ff */
[----:B------:R-:W5:Y:S02]  /*1540*/  LDG.E.CONSTANT R32, desc[UR12][R16.64] ;  /* 0x0000000c10207981 */ /* 0x000f64000c1e9900 */
[----:B------:R-:W-:Y:S02]  /*1550*/  IMAD.WIDE.U32 R22, R23, 0x4, R12 ;  /* 0x0000000417167825 */ /* 0x000fe400078e000c */
[----:B------:R-:W3:Y:S02]  /*1560*/  LDG.E.CONSTANT R30, desc[UR12][R14.64] ;  /* 0x0000000c0e1e7981 */ /* 0x000ee4000c1e9900 */
[----:B------:R-:W-:Y:S02]  /*1570*/  IMAD R53, R50, 0x50000, R53 ;  /* 0x0005000032357824 */ /* 0x000fe400078e0235 */
[----:B------:R-:W-:Y:S01]  /*1580*/  IMAD R68, R59, 0x50000, R68 ;  /* 0x000500003b447824 */ /* 0x000fe200078e0244 */
[----:B------:R0:W3:Y:S01]  /*1590*/  LDG.E.CONSTANT R36, desc[UR12][R22.64] ;  /* 0x0000000c16247981 */ /* 0x0000e2000c1e9900 */
[----:B------:R-:W-:-:S02]  /*15a0*/  IMAD R61, R62, 0x50000, R61 ;  /* 0x000500003e3d7824 */ /* 0x000fc400078e023d */
[----:B------:R-:W-:Y:S02]  /*15b0*/  IMAD R64, R65, 0x50000, R64 ;  /* 0x0005000041407824 */ /* 0x000fe400078e0240 */
[----:B------:R-:W-:Y:S02]  /*15c0*/  IMAD R28, R27, 0x50000, R28 ;  /* 0x000500001b1c7824 */ /* 0x000fe400078e021c */
[----:B------:R-:W-:Y:S02]  /*15d0*/  IMAD R55, R55, -0xa, R70 ;  /* 0xfffffff637377824 */ /* 0x000fe400078e0246 */
[--C-:B------:R-:W-:Y:S01]  /*15e0*/  IMAD.WIDE.U32 R26, R31, 0x4, R12.reuse ;  /* 0x000000041f1a7825 */ /* 0x100fe200078e000c */
[----:B------:R-:W-:Y:S02]  /*15f0*/  IADD3 R31, PT, PT, R11, -0x80, RZ ;  /* 0xffffff800b1f7810 */ /* 0x000fe40007ffe0ff */
[----:B------:R-:W-:Y:S01]  /*1600*/  IADD3 R53, PT, PT, R53, -0x40, RZ ;  /* 0xffffffc035357810 */ /* 0x000fe20007ffe0ff */
[--C-:B------:R-:W-:Y:S01]  /*1610*/  IMAD.WIDE.U32 R18, R19, 0x4, R12.reuse ;  /* 0x0000000413127825 */ /* 0x100fe200078e000c */
[----:B------:R-:W-:Y:S01]  /*1620*/  IADD3 R39, PT, PT, R68, -0x40, RZ ;  /* 0xffffffc044277810 */ /* 0x000fe20007ffe0ff */
[----:B------:R1:W3:Y:S01]  /*1630*/  LDG.E.CONSTANT R52, desc[UR12][R26.64] ;  /* 0x0000000c1a347981 */ /* 0x0002e2000c1e9900 */
[----:B0-----:R-:W-:Y:S01]  /*1640*/  IADD3 R23, PT, PT, R61, -0x80, RZ ;  /* 0xffffff803d177810 */ /* 0x001fe20007ffe0ff */
[--C-:B------:R-:W-:Y:S01]  /*1650*/  IMAD.WIDE.U32 R20, R21, 0x4, R12.reuse ;  /* 0x0000000415147825 */ /* 0x100fe200078e000c */
[----:B------:R-:W-:Y:S01]  /*1660*/  IADD3 R37, PT, PT, R64, -0xc0, RZ ;  /* 0xffffff4040257810 */ /* 0x000fe20007ffe0ff */
[----:B------:R0:W3:Y:S01]  /*1670*/  LDG.E.CONSTANT R34, desc[UR12][R18.64] ;  /* 0x0000000c12227981 */ /* 0x0000e2000c1e9900 */
[----:B------:R-:W-:Y:S01]  /*1680*/  IADD3 R11, PT, PT, R28, -0xc0, RZ ;  /* 0xffffff401c0b7810 */ /* 0x000fe20007ffe0ff */
[--C-:B------:R-:W-:Y:S01]  /*1690*/  IMAD.WIDE.U32 R24, R25, 0x4, R12.reuse ;  /* 0x0000000419187825 */ /* 0x100fe200078e000c */
[----:B------:R-:W-:Y:S01]  /*16a0*/  IADD3 R33, PT, PT, R29, -0x40, RZ ;  /* 0xffffffc01d217810 */ /* 0x000fe20007ffe0ff */
[----:B------:R-:W3:Y:S02]  /*16b0*/  LDG.E.CONSTANT R38, desc[UR12][R20.64] ;  /* 0x0000000c14267981 */ /* 0x000ee4000c1e9900 */
[----:B------:R-:W-:-:S02]  /*16c0*/  IMAD.WIDE.U32 R16, R49, 0x4, R12 ;  /* 0x0000000431107825 */ /* 0x000fc400078e000c */
[----:B------:R0:W3:Y:S02]  /*16d0*/  LDG.E.CONSTANT R42, desc[UR12][R24.64] ;  /* 0x0000000c182a7981 */ /* 0x0000e4000c1e9900 */
[----:B------:R-:W-:Y:S02]  /*16e0*/  IMAD.WIDE.U32 R14, R51, 0x4, R12 ;  /* 0x00000004330e7825 */ /* 0x000fe400078e000c */
[----:B------:R-:W3:Y:S02]  /*16f0*/  LDG.E.CONSTANT R48, desc[UR12][R16.64] ;  /* 0x0000000c10307981 */ /* 0x000ee4000c1e9900 */
[----:B------:R-:W-:Y:S02]  /*1700*/  IMAD R55, R60, 0x50000, R55 ;  /* 0x000500003c377824 */ /* 0x000fe400078e0237 */
[----:B------:R0:W3:Y:S01]  /*1710*/  LDG.E.CONSTANT R44, desc[UR12][R14.64] ;  /* 0x0000000c0e2c7981 */ /* 0x0000e2000c1e9900 */
[----:B-1----:R-:W-:-:S04]  /*1720*/  IMAD.WIDE.U32 R26, R53, 0x4, R12 ;  /* 0x00000004351a7825 */ /* 0x002fc800078e000c */
[--C-:B------:R-:W-:Y:S01]  /*1730*/  IMAD.WIDE.U32 R28, R55, 0x4, R12.reuse ;  /* 0x00000004371c7825 */ /* 0x100fe200078e000c */
[----:B------:R1:W3:Y:S03]  /*1740*/  LDG.E.CONSTANT R50, desc[UR12][R26.64] ;  /* 0x0000000c1a327981 */ /* 0x0002e6000c1e9900 */
[--C-:B0-----:R-:W-:Y:S02]  /*1750*/  IMAD.WIDE.U32 R18, R35, 0x4, R12.reuse ;  /* 0x0000000423127825 */ /* 0x101fe400078e000c */
[----:B------:R-:W3:Y:S02]  /*1760*/  LDG.E.CONSTANT R28, desc[UR12][R28.64] ;  /* 0x0000000c1c1c7981 */ /* 0x000ee4000c1e9900 */
[--C-:B------:R-:W-:Y:S02]  /*1770*/  IMAD.WIDE.U32 R24, R39, 0x4, R12.reuse ;  /* 0x0000000427187825 */ /* 0x100fe400078e000c */
[----:B------:R-:W3:Y:S02]  /*1780*/  LDG.E.CONSTANT R18, desc[UR12][R18.64] ;  /* 0x0000000c12127981 */ /* 0x000ee4000c1e9900 */
[----:B------:R-:W-:-:S02]  /*1790*/  IMAD.WIDE.U32 R22, R23, 0x4, R12 ;  /* 0x0000000417167825 */ /* 0x000fc400078e000c */
[----:B------:R-:W3:Y:S02]  /*17a0*/  LDG.E.CONSTANT R24, desc[UR12][R24.64] ;  /* 0x0000000c18187981 */ /* 0x000ee4000c1e9900 */
[--C-:B------:R-:W-:Y:S02]  /*17b0*/  IMAD.WIDE.U32 R20, R37, 0x4, R12.reuse ;  /* 0x0000000425147825 */ /* 0x100fe400078e000c */
[----:B------:R-:W3:Y:S02]  /*17c0*/  LDG.E.CONSTANT R22, desc[UR12][R22.64] ;  /* 0x0000000c16167981 */ /* 0x000ee4000c1e9900 */
[--C-:B------:R-:W-:Y:S02]  /*17d0*/  IMAD.WIDE.U32 R14, R11, 0x4, R12.reuse ;  /* 0x000000040b0e7825 */ /* 0x100fe400078e000c */
[----:B------:R-:W3:Y:S02]  /*17e0*/  LDG.E.CONSTANT R20, desc[UR12][R20.64] ;  /* 0x0000000c14147981 */ /* 0x000ee4000c1e9900 */
[----:B------:R-:W-:-:S02]  /*17f0*/  IMAD.WIDE.U32 R16, R31, 0x4, R12 ;  /* 0x000000041f107825 */ /* 0x000fc400078e000c */
[----:B------:R-:W3:Y:S02]  /*1800*/  LDG.E.CONSTANT R14, desc[UR12][R14.64] ;  /* 0x0000000c0e0e7981 */ /* 0x000ee4000c1e9900 */
[----:B------:R-:W-:Y:S02]  /*1810*/  IMAD.WIDE.U32 R12, R33, 0x4, R12 ;  /* 0x00000004210c7825 */ /* 0x000fe400078e000c */
[----:B------:R-:W3:Y:S04]  /*1820*/  LDG.E.CONSTANT R16, desc[UR12][R16.64] ;  /* 0x0000000c10107981 */ /* 0x000ee8000c1e9900 */
[----:B------:R0:W3:Y:S01]  /*1830*/  LDG.E.CONSTANT R12, desc[UR12][R12.64] ;  /* 0x0000000c0c0c7981 */ /* 0x0000e2000c1e9900 */
[----:B-1----:R-:W1:Y:S01]  /*1840*/  S2R R27, SR_CgaCtaId ;  /* 0x00000000001b7919 */ /* 0x002e620000008800 */
[----:B------:R-:W-:Y:S01]  /*1850*/  MOV R26, 0x400 ;  /* 0x00000400001a7802 */ /* 0x000fe20000000f00 */
[----:B------:R-:W-:Y:S01]  /*1860*/  UIADD3 UR6, UPT, UPT, UR5, 0x1000, URZ ;  /* 0x0000100005067890 */ /* 0x000fe2000fffe0ff */
[----:B0-----:R-:W-:-:S02]  /*1870*/  SHF.L.U32 R13, R0, 0x2, RZ ;  /* 0x00000002000d7819 */ /* 0x001fc400000006ff */
[----:B-1----:R-:W-:-:S04]  /*1880*/  LEA R11, R27, R26, 0x18 ;  /* 0x0000001a1b0b7211 */ /* 0x002fc800078ec0ff */
[----:B------:R-:W-:Y:S02]  /*1890*/  LEA R25, R0, R11, 0x2 ;  /* 0x0000000b00197211 */ /* 0x000fe400078e10ff */
[----:B------:R-:W-:Y:S02]  /*18a0*/  IADD3 R11, PT, PT, R11, UR6, R13 ;  /* 0x000000060b0b7c10 */ /* 0x000fe4000fffe00d */
[----:B------:R-:W-:Y:S02]  /*18b0*/  IADD3 R9, PT, PT, R9, 0x500, RZ ;  /* 0x0000050009097810 */ /* 0x000fe40007ffe0ff */
[----:B------:R-:W-:Y:S02]  /*18c0*/  IADD3 R8, PT, PT, R8, 0x500, RZ ;  /* 0x0000050008087810 */ /* 0x000fe40007ffe0ff */
[----:B------:R-:W-:Y:S02]  /*18d0*/  IADD3 R7, PT, PT, R7, 0x500, RZ ;  /* 0x0000050007077810 */ /* 0x000fe40007ffe0ff */
[----:B------:R-:W-:-:S02]  /*18e0*/  IADD3 R6, PT, PT, R6, 0x500, RZ ;  /* 0x0000050006067810 */ /* 0x000fc40007ffe0ff */
[----:B------:R-:W-:Y:S01]  /*18f0*/  IADD3 R10, PT, PT, R10, 0x500, RZ ;  /* 0x000005000a0a7810 */ /* 0x000fe20007ffe0ff */
[----:B--2---:R0:W-:Y:S04]  /*1900*/  STS [R25+UR5+0x100], R40 ;  /* 0x0001002819007988 */ /* 0x0041e80008000805 */
[----:B----4-:R0:W-:Y:S04]  /*1910*/  STS [R25+UR5+0x500], R46 ;  /* 0x0005002e19007988 */ /* 0x0101e80008000805 */
[----:B-----5:R0:W-:Y:S04]  /*1920*/  STS [R25+UR5+-0x100], R32 ;  /* 0xffff002019007988 */ /* 0x0201e80008000805 */
[----:B---3--:R0:W-:Y:S04]  /*1930*/  STS [R25+UR5+-0x200], R30 ;  /* 0xfffe001e19007988 */ /* 0x0081e80008000805 */
[----:B------:R0:W-:Y:S04]  /*1940*/  STS [R25+UR5+0x200], R36 ;  /* 0x0002002419007988 */ /* 0x0001e80008000805 */
[----:B------:R0:W-:Y:S04]  /*1950*/  STS [R25+UR5+0x900], R52 ;  /* 0x0009003419007988 */ /* 0x0001e80008000805 */
[----:B------:R0:W-:Y:S04]  /*1960*/  STS [R25+UR5], R34 ;  /* 0x0000002219007988 */ /* 0x0001e80008000805 */
[----:B------:R0:W-:Y:S04]  /*1970*/  STS [R25+UR5+0x300], R38 ;  /* 0x0003002619007988 */ /* 0x0001e80008000805 */
        /* <DEDUP_REMOVED lines=8> */
[----:B------:R0:W-:Y:S04]  /*1a00*/  STS [R11+-0x200], R14 ;  /* 0xfffe000e0b007388 */ /* 0x0001e80000000800 */
[----:B------:R0:W-:Y:S04]  /*1a10*/  STS [R11+-0x100], R16 ;  /* 0xffff00100b007388 */ /* 0x0001e80000000800 */
[----:B------:R0:W-:Y:S04]  /*1a20*/  STS [R11], R12 ;  /* 0x0000000c0b007388 */ /* 0x0001e80000000800 */
[----:B------:R0:W-:Y:S01]  /*1a30*/  STS [R11+0x100], R18 ;  /* 0x000100120b007388 */ /* 0x0001e20000000800 */
[----:B------:R-:W-:-:S04]  /*1a40*/  UIADD3 UR5, UPT, UPT, UR5, 0x1400, URZ ;  /* 0x0000140005057890 */ /* 0x000fc8000fffe0ff */
[----:B------:R-:W-:-:S09]  /*1a50*/  UISETP.NE.AND UP0, UPT, UR5, 0xa200, UPT ;  /* 0x0000a2000500788c */ /* 0x000fd2000bf05270 */
[----:B0-----:R-:W-:Y:S05]  /*1a60*/  BRA.U UP0, `(.L_x_0) ;  /* 0xffffffed00c47547 */ /* 0x001fea000b83ffff */
[----:B------:R-:W0:Y:S01]  /*1a70*/  LDC.64 R6, c[0x0][0x388] ;  /* 0x0000e200ff067b82 */ /* 0x000e220000000a00 */
[----:B------:R-:W-:Y:S02]  /*1a80*/  LOP3.LUT R9, R13, 0xf80, RZ, 0xc0, !PT ;  /* 0x00000f800d097812 */ /* 0x000fe400078ec0ff */
[----:B------:R-:W-:Y:S02]  /*1a90*/  SHF.L.U32 R8, R2, 0x5, RZ ;  /* 0x0000000502087819 */ /* 0x000fe400000006ff */
[----:B------:R-:W-:Y:S02]  /*1aa0*/  LOP3.LUT R9, R9, 0x1f, R0, 0xf8, !PT ;  /* 0x0000001f09097812 */ /* 0x000fe400078ef800 */
[----:B------:R-:W-:Y:S02]  /*1ab0*/  MOV R11, UR4 ;  /* 0x00000004000b7c02 */ /* 0x000fe40008000f00 */
[----:B------:R-:W-:-:S05]  /*1ac0*/  LOP3.LUT R8, R9, 0x60, R8, 0xf8, !PT ;  /* 0x0000006009087812 */ /* 0x000fca00078ef808 */
[----:B------:R-:W-:-:S04]  /*1ad0*/  IMAD R9, R11, 0x500, R8 ;  /* 0x000005000b097824 */ /* 0x000fc800078e0208 */
[----:B0-----:R-:W-:-:S05]  /*1ae0*/  IMAD.WIDE.U32 R6, R9, 0x4, R6 ;  /* 0x0000000409067825 */ /* 0x001fca00078e0006 */
[----:B------:R-:W2:Y:S04]  /*1af0*/  LDG.E.CONSTANT R0, desc[UR12][R6.64] ;  /* 0x0000000c06007981 */ /* 0x000ea8000c1e9900 */
[----:B------:R-:W3:Y:S04]  /*1b00*/  LDG.E.CONSTANT R10, desc[UR12][R6.64+0x400] ;  /* 0x0004000c060a7981 */ /* 0x000ee8000c1e9900 */
[----:B------:R-:W4:Y:S04]  /*1b10*/  LDG.E.CONSTANT R12, desc[UR12][R6.64+0x800] ;  /* 0x0008000c060c7981 */ /* 0x000f28000c1e9900 */
[----:B------:R-:W5:Y:S04]  /*1b20*/  LDG.E.CONSTANT R14, desc[UR12][R6.64+0xc00] ;  /* 0x000c000c060e7981 */ /* 0x000f68000c1e9900 */
[----:B------:R-:W5:Y:S01]  /*1b30*/  LDG.E.CONSTANT R16, desc[UR12][R6.64+0x1000] ;  /* 0x0010000c06107981 */ /* 0x000f62000c1e9900 */
[----:B------:R-:W-:Y:S01]  /*1b40*/  IADD3 R8, PT, PT, R26, 0xa000, RZ ;  /* 0x0000a0001a087810 */ /* 0x000fe20007ffe0ff */
[----:B------:R-:W-:-:S03]  /*1b50*/  UMOV UR5, URZ ;  /* 0x000000ff00057c82 */ /* 0x000fc60008000000 */
[----:B------:R-:W-:-:S04]  /*1b60*/  LEA R8, R27, R8, 0x18 ;  /* 0x000000081b087211 */ /* 0x000fc800078ec0ff */
[----:B------:R-:W-:-:S05]  /*1b70*/  IADD3 R9, PT, PT, R8, R13, RZ ;  /* 0x0000000d08097210 */ /* 0x000fca0007ffe0ff */
[----:B--2---:R0:W-:Y:S04]  /*1b80*/  STS [R9], R0 ;  /* 0x0000000009007388 */ /* 0x0041e80000000800 */
[----:B---3--:R0:W-:Y:S04]  /*1b90*/  STS [R9+0x100], R10 ;  /* 0x0001000a09007388 */ /* 0x0081e80000000800 */
[----:B----4-:R0:W-:Y:S04]  /*1ba0*/  STS [R9+0x200], R12 ;  /* 0x0002000c09007388 */ /* 0x0101e80000000800 */
[----:B-----5:R0:W-:Y:S04]  /*1bb0*/  STS [R9+0x300], R14 ;  /* 0x0003000e09007388 */ /* 0x0201e80000000800 */
[----:B------:R0:W-:Y:S01]  /*1bc0*/  STS [R9+0x400], R16 ;  /* 0x0004001009007388 */ /* 0x0001e20000000800 */
[----:B------:R-:W-:Y:S06]  /*1bd0*/  BAR.SYNC.DEFER_BLOCKING 0x0 ;  /* 0x0000000000007b1d */ /* 0x000fec0000010000 */
.L_x_4:
[----:B------:R-:W-:Y:S01]  /*1be0*/  UPLOP3.LUT UP0, UPT, UPT, UPT, UPT, 0x80, 0x8 ;  /* 0x000000000008789c */ /* 0x000fe20003f0f070 */
[----:B0-----:R-:W-:-:S10]  /*1bf0*/  UMOV UR6, URZ ;  /* 0x000000ff00067c82 */ /* 0x001fd40008000000 */
.L_x_3:
[----:B------:R-:W1:Y:S01]  /*1c00*/  S2R R7, SR_TID.X ;  /* 0x0000000000077919 */ /* 0x000e620000002100 */
[----:B0-----:R-:W-:Y:S01]  /*1c10*/  HFMA2 R9, -RZ, RZ, 0, 1.1920928955078125e-06 ;  /* 0x00000014ff097431 */ /* 0x001fe200000001ff */
[----:B------:R-:W-:Y:S02]  /*1c20*/  USHF.L.U32 UR11, UR6, 0x6, URZ ;  /* 0x00000006060b7899 */ /* 0x000fe400080006ff */
[----:B------:R-:W-:Y:S02]  /*1c30*/  UPLOP3.LUT UP1, UPT, UPT, UPT, UP0, 0x80, 0x8 ;  /* 0x000000000008789c */ /* 0x000fe40003f2f000 */
[----:B------:R-:W-:Y:S01]  /*1c40*/  UPLOP3.LUT UP0, UPT, UPT, UPT, UPT, 0x80, 0x8 ;  /* 0x000000000008789c */ /* 0x000fe20003f0f070 */
[--C-:B-1----:R-:W-:Y:S02]  /*1c50*/  SHF.R.U32.HI R0, RZ, 0x3, R7.reuse ;  /* 0x00000003ff007819 */ /* 0x102fe40000011607 */
[----:B------:R-:W-:Y:S02]  /*1c60*/  SHF.R.U32.HI R7, RZ, 0x5, R7 ;  /* 0x00000005ff077819 */ /* 0x000fe40000011607 */
[----:B------:R-:W-:-:S04]  /*1c70*/  LOP3.LUT R0, R0, 0x3, RZ, 0xc0, !PT ;  /* 0x0000000300007812 */ /* 0x000fc800078ec0ff */
[----:B------:R-:W-:Y:S02]  /*1c80*/  LEA R0, R7, R0, 0x6 ;  /* 0x0000000007007211 */ /* 0x000fe400078e30ff */
[----:B------:R-:W-:Y:S01]  /*1c90*/  MOV R7, UR6 ;  /* 0x0000000600077c02 */ /* 0x000fe20008000f00 */
[----:B------:R-:W-:Y:S02]  /*1ca0*/  UMOV UR6, URZ ;  /* 0x000000ff00067c82 */ /* 0x000fe40008000000 */
[----:B------:R-:W-:-:S04]  /*1cb0*/  IMAD R0, R0, R9, UR5 ;  /* 0x0000000500007e24 */ /* 0x000fc8000f8e0209 */
[----:B------:R-:W-:-:S07]  /*1cc0*/  IMAD R7, R7, 0x280, R0 ;  /* 0x0000028007077824 */ /* 0x000fce00078e0200 */
.L_x_2:
[----:B------:R-:W-:-:S04]  /*1cd0*/  ULEA UR7, UR6, UR11, 0x3 ;  /* 0x0000000b06077291 */ /* 0x000fc8000f8e18ff */
[----:B------:R-:W-:-:S09]  /*1ce0*/  ULEA UR7, UR7, UR14, 0x2 ;  /* 0x0000000e07077291 */ /* 0x000fd2000f8e10ff */
[----:B------:R-:W5:Y:S04]  /*1cf0*/  LDL.128 R132, [UR7] ;  /* 0x00000007ff847983 */ /* 0x000f680008100c00 */
[----:B0-----:R-:W5:Y:S04]  /*1d00*/  LDL.128 R128, [UR7+0xc0] ;  /* 0x0000c007ff807983 */ /* 0x001f680008100c00 */
[----:B------:R-:W5:Y:S04]  /*1d10*/  LDL.128 R124, [UR7+0x200] ;  /* 0x00020007ff7c7983 */ /* 0x000f680008100c00 */
        /* <DEDUP_REMOVED lines=28> */
[----:B------:R-:W5:Y:S01]  /*1ee0*/  LDL.128 R8, [UR7+0x6d0] ;  /* 0x0006d007ff087983 */ /* 0x000f620008100c00 */
[----:B------:R-:W-:Y:S01]  /*1ef0*/  MOV R140, UR6 ;  /* 0x00000006008c7c02 */ /* 0x000fe20008000f00 */
[----:B------:R-:W-:Y:S01]  /*1f00*/  UPLOP3.LUT UP2, UPT, UPT, UPT, UP0, 0x80, 0x8 ;  /* 0x000000000008789c */ /* 0x000fe20003f4f000 */
[----:B------:R-:W-:Y:S01]  /*1f10*/  MOV R137, RZ ;  /* 0x000000ff00897202 */ /* 0x000fe20000000f00 */
[----:B------:R-:W-:-:S02]  /*1f20*/  UPLOP3.LUT UP0, UPT, UPT, UPT, UPT, 0x80, 0x8 ;  /* 0x000000000008789c */ /* 0x000fc40003f0f070 */
[----:B------:R-:W-:-:S05]  /*1f30*/  IMAD R140, R140, 0xa, R7 ;  /* 0x0000000a8c8c7824 */ /* 0x000fca00078e0207 */
[----:B------:R-:W-:-:S07]  /*1f40*/  SHF.L.U32 R140, R140, 0x1, RZ ;  /* 0x000000018c8c7819 */ /* 0x000fce00000006ff */
.L_x_1:
[----:B0-----:R-:W0:Y:S01]  /*1f50*/  S2R R0, SR_TID.X ;  /* 0x0000000000007919 */ /* 0x001e220000002100 */
[----:B------:R-:W1:Y:S01]  /*1f60*/  S2UR UR10, SR_CgaCtaId ;  /* 0x00000000000a79c3 */ /* 0x000e620000008800 */
[----:B------:R-:W-:Y:S01]  /*1f70*/  UMOV UR7, 0x400 ;  /* 0x0000040000077882 */ /* 0x000fe20000000000 */
[----:B------:R-:W-:Y:S01]  /*1f80*/  MOV R139, UR5 ;  /* 0x00000005008b7c02 */ /* 0x000fe20008000f00 */
[----:B------:R-:W-:Y:S01]  /*1f90*/  UIADD3 UR9, UPT, UPT, UR7, 0xa000, URZ ;  /* 0x0000a00007097890 */ /* 0x000fe2000fffe0ff */
[----:B------:R-:W-:Y:S01]  /*1fa0*/  IADD3 R141, PT, PT, R140, R137, RZ ;  /* 0x000000898c8d7210 */ /* 0x000fe20007ffe0ff */
[----:B------:R-:W-:Y:S02]  /*1fb0*/  UPLOP3.LUT UP3, UPT, UPT, UPT, UP0, 0x80, 0x8 ;  /* 0x000000000008789c */ /* 0x000fe40003f6f000 */
[----:B------:R-:W-:Y:S02]  /*1fc0*/  UPLOP3.LUT UP0, UPT, UPT, UPT, UPT, 0x40, 0x4 ;  /* 0x000000000004789c */ /* 0x000fe40003f0e870 */
[----:B-1----:R-:W-:-:S02]  /*1fd0*/  ULEA UR9, UR10, UR9, 0x18 ;  /* 0x000000090a097291 */ /* 0x002fc4000f8ec0ff */
[----:B------:R-:W-:Y:S01]  /*1fe0*/  ULEA UR7, UR10, UR7, 0x18 ;  /* 0x000000070a077291 */ /* 0x000fe2000f8ec0ff */
[----:B0-----:R-:W-:-:S05]  /*1ff0*/  SHF.L.U32 R6, R0, 0x2, RZ ;  /* 0x0000000200067819 */ /* 0x001fca00000006ff */
[----:B------:R-:W-:Y:S01]  /*2000*/  LEA R141, R141, UR7, 0x2 ;  /* 0x000000078d8d7c11 */ /* 0x000fe2000f8e10ff */
[----:B------:R-:W-:Y:S01]  /*2010*/  ULEA UR7, UR6, UR11, 0x3 ;  /* 0x0000000b06077291 */ /* 0x000fe2000f8e18ff */
[----:B------:R-:W-:-:S03]  /*2020*/  LOP3.LUT R6, R6, 0x1c, RZ, 0xc0, !PT ;  /* 0x0000001c06067812 */ /* 0x000fc600078ec0ff */
[----:B------:R-:W-:Y:S01]  /*2030*/  LDS R142, [R141] ;  /* 0x000000008d8e7984 */ /* 0x000fe20000000800 */
[----:B------:R-:W-:Y:S01]  /*2040*/  LEA R136, R139, R6, 0x6 ;  /* 0x000000068b887211 */ /* 0x000fe200078e30ff */
[----:B------:R-:W-:Y:S02]  /*2050*/  ULEA UR7, UR7, UR14, 0x2 ;  /* 0x0000000e07077291 */ /* 0x000fe4000f8e10ff */
[----:B------:R-:W-:Y:S01]  /*2060*/  LDS R144, [R141+0x280] ;  /* 0x000280008d907984 */ /* 0x000fe20000000800 */
[----:B------:R-:W-:-:S03]  /*2070*/  LEA R136, R137, R136, 0x5 ;  /* 0x0000008889887211 */ /* 0x000fc600078e28ff */
[----:B------:R-:W-:Y:S01]  /*2080*/  LDS R146, [R141+0x5000] ;  /* 0x005000008d927984 */ /* 0x000fe20000000800 */
[----:B------:R-:W-:-:S03]  /*2090*/  LEA R136, R136, UR9, 0x2 ;  /* 0x0000000988887c11 */ /* 0x000fc6000f8e10ff */
[----:B------:R-:W-:Y:S04]  /*20a0*/  LDS R148, [R141+0x5280] ;  /* 0x005280008d947984 */ /* 0x000fe80000000800 */
[----:B------:R-:W0:Y:S04]  /*20b0*/  LDS.128 R136, [R136] ;  /* 0x0000000088887984 */ /* 0x000e280000000c00 */
[----:B------:R-:W1:Y:S04]  /*20c0*/  LDS R150, [R141+0x28] ;  /* 0x000028008d967984 */ /* 0x000e680000000800 */
[----:B------:R-:W2:Y:S04]  /*20d0*/  LDS R152, [R141+0x2a8] ;  /* 0x0002a8008d987984 */ /* 0x000ea80000000800 */
[----:B------:R-:W3:Y:S04]  /*20e0*/  LDS R154, [R141+0x5028] ;  /* 0x005028008d9a7984 */ /* 0x000ee80000000800 */
[----:B------:R-:W4:Y:S04]  /*20f0*/  LDS R156, [R141+0x52a8] ;  /* 0x0052a8008d9c7984 */ /* 0x000f280000000800 */
[----:B------:R-:W4:Y:S04]  /*2100*/  LDS R158, [R141+0x500] ;  /* 0x000500008d9e7984 */ /* 0x000f280000000800 */
[----:B------:R-:W4:Y:S01]  /*2110*/  LDS R160, [R141+0x61a8] ;  /* 0x0061a8008da07984 */ /* 0x000f220000000800 */
[----:B0----5:R-:W-:Y:S01]  /*2120*/  FFMA R132, R136, R142, R132 ;  /* 0x0000008e88847223 */ /* 0x021fe20000000084 */
[C---:B------:R-:W-:Y:S01]  /*2130*/  FFMA R133, R142.reuse, R137, R133 ;  /* 0x000000898e857223 */ /* 0x040fe20000000085 */
[C---:B------:R-:W-:Y:S01]  /*2140*/  FFMA R134, R142.reuse, R138, R134 ;  /* 0x0000008a8e867223 */ /* 0x040fe20000000086 */
[----:B------:R-:W-:Y:S01]  /*2150*/  FFMA R135, R142, R139, R135 ;  /* 0x0000008b8e877223 */ /* 0x000fe20000000087 */
[----:B------:R-:W-:Y:S01]  /*2160*/  FFMA R124, R136, R144, R124 ;  /* 0x00000090887c7223 */ /* 0x000fe2000000007c */
        /* <DEDUP_REMOVED lines=11> */
[----:B------:R-:W0:Y:S01]  /*2220*/  LDS R142, [R141+0x780] ;  /* 0x000780008d8e7984 */ /* 0x000e220000000800 */
[----:B-1----:R-:W-:Y:S01]  /*2230*/  FFMA R112, R136, R150, R112 ;  /* 0x0000009688707223 */ /* 0x002fe20000000070 */
[C---:B------:R-:W-:Y:S01]  /*2240*/  FFMA R113, R150.reuse, R137, R113 ;  /* 0x0000008996717223 */ /* 0x040fe20000000071 */
[C---:B------:R-:W-:Y:S01]  /*2250*/  FFMA R114, R150.reuse, R138, R114 ;  /* 0x0000008a96727223 */ /* 0x040fe20000000072 */
[----:B------:R-:W1:Y:S01]  /*2260*/  LDS R144, [R141+0x5500] ;  /* 0x005500008d907984 */ /* 0x000e620000000800 */
[----:B------:R-:W-:Y:S01]  /*2270*/  FFMA R115, R150, R139, R115 ;  /* 0x0000008b96737223 */ /* 0x000fe20000000073 */
[----:B--2---:R-:W-:Y:S01]  /*2280*/  FFMA R108, R136, R152, R108 ;  /* 0x00000098886c7223 */ /* 0x004fe2000000006c */
[C---:B------:R-:W-:Y:S01]  /*2290*/  FFMA R109, R152.reuse, R137, R109 ;  /* 0x00000089986d7223 */ /* 0x040fe2000000006d */
[----:B------:R-:W2:Y:S01]  /*22a0*/  LDS R146, [R141+0x5780] ;  /* 0x005780008d927984 */ /* 0x000ea20000000800 */
[C---:B------:R-:W-:Y:S01]  /*22b0*/  FFMA R110, R152.reuse, R138, R110 ;  /* 0x0000008a986e7223 */ /* 0x040fe2000000006e */
[----:B------:R-:W-:Y:S01]  /*22c0*/  FFMA R111, R152, R139, R111 ;  /* 0x0000008b986f7223 */ /* 0x000fe2000000006f */
[----:B---3--:R-:W-:Y:S01]  /*22d0*/  FFMA R104, R136, R154, R104 ;  /* 0x0000009a88687223 */ /* 0x008fe20000000068 */
[----:B------:R-:W3:Y:S01]  /*22e0*/  LDS R148, [R141+0x528] ;  /* 0x000528008d947984 */ /* 0x000ee20000000800 */
[C---:B------:R-:W-:Y:S01]  /*22f0*/  FFMA R105, R154.reuse, R137, R105 ;  /* 0x000000899a697223 */ /* 0x040fe20000000069 */
[C---:B------:R-:W-:Y:S01]  /*2300*/  FFMA R106, R154.reuse, R138, R106 ;  /* 0x0000008a9a6a7223 */ /* 0x040fe2000000006a */
[----:B------:R-:W-:Y:S01]  /*2310*/  FFMA R107, R154, R139, R107 ;  /* 0x0000008b9a6b7223 */ /* 0x000fe2000000006b */
[----:B----4-:R-:W-:Y:S01]  /*2320*/  FFMA R100, R136, R156, R100 ;  /* 0x0000009c88647223 */ /* 0x010fe20000000064 */
[C---:B------:R-:W-:Y:S01]  /*2330*/  FFMA R101, R156.reuse, R137, R101 ;  /* 0x000000899c657223 */ /* 0x040fe20000000065 */
[C---:B------:R-:W-:Y:S01]  /*2340*/  FFMA R102, R156.reuse, R138, R102 ;  /* 0x0000008a9c667223 */ /* 0x040fe20000000066 */
[----:B------:R-:W-:Y:S01]  /*2350*/  FFMA R103, R156, R139, R103 ;  /* 0x0000008b9c677223 */ /* 0x000fe20000000067 */
[----:B------:R-:W-:Y:S01]  /*2360*/  FFMA R96, R136, R158, R96 ;  /* 0x0000009e88607223 */ /* 0x000fe20000000060 */
[C---:B------:R-:W-:Y:S01]  /*2370*/  FFMA R97, R158.reuse, R137, R97 ;  /* 0x000000899e617223 */ /* 0x040fe20000000061 */
[C---:B------:R-:W-:Y:S01]  /*2380*/  FFMA R98, R158.reuse, R138, R98 ;  /* 0x0000008a9e627223 */ /* 0x040fe20000000062 */
[----:B------:R-:W-:Y:S01]  /*2390*/  FFMA R99, R158, R139, R99 ;  /* 0x0000008b9e637223 */ /* 0x000fe20000000063 */
[----:B------:R-:W4:Y:S01]  /*23a0*/  LDS R150, [R141+0x7a8] ;  /* 0x0007a8008d967984 */ /* 0x000f220000000800 */
[----:B------:R-:W-:Y:S01]  /*23b0*/  FFMA R8, R136, R160, R8 ;  /* 0x000000a088087223 */ /* 0x000fe20000000008 */
[C---:B------:R-:W-:Y:S01]  /*23c0*/  FFMA R9, R160.reuse, R137, R9 ;  /* 0x00000089a0097223 */ /* 0x040fe20000000009 */
[C---:B------:R-:W-:Y:S01]  /*23d0*/  FFMA R10, R160.reuse, R138, R10 ;  /* 0x0000008aa00a7223 */ /* 0x040fe2000000000a */
[----:B------:R-:W4:Y:S01]  /*23e0*/  LDS R152, [R141+0x5528] ;  /* 0x005528008d987984 */ /* 0x000f220000000800 */
[----:B------:R-:W-:-:S03]  /*23f0*/  FFMA R11, R160, R139, R11 ;  /* 0x0000008ba00b7223 */ /* 0x000fc6000000000b */
[----:B------:R-:W4:Y:S04]  /*2400*/  LDS R154, [R141+0x57a8] ;  /* 0x0057a8008d9a7984 */ /* 0x000f280000000800 */
[----:B------:R-:W4:Y:S01]  /*2410*/  LDS R156, [R141+0xa00] ;  /* 0x000a00008d9c7984 */ /* 0x000f220000000800 */
[----:B0-----:R-:W-:Y:S01]  /*2420*/  FFMA R92, R136, R142, R92 ;  /* 0x0000008e885c7223 */ /* 0x001fe2000000005c */
[C---:B------:R-:W-:Y:S01]  /*2430*/  FFMA R93, R142.reuse, R137, R93 ;  /* 0x000000898e5d7223 */ /* 0x040fe2000000005d */
[C---:B------:R-:W-:Y:S01]  /*2440*/  FFMA R94, R142.reuse, R138, R94 ;  /* 0x0000008a8e5e7223 */ /* 0x040fe2000000005e */
[----:B------:R-:W-:Y:S01]  /*2450*/  FFMA R95, R142, R139, R95 ;  /* 0x0000008b8e5f7223 */ /* 0x000fe2000000005f */
[----:B-1----:R-:W-:Y:S01]  /*2460*/  FFMA R88, R136, R144, R88 ;  /* 0x0000009088587223 */ /* 0x002fe20000000058 */
[C---:B------:R-:W-:Y:S01]  /*2470*/  FFMA R89, R144.reuse, R137, R89 ;  /* 0x0000008990597223 */ /* 0x040fe20000000059 */
[C---:B------:R-:W-:Y:S01]  /*2480*/  FFMA R90, R144.reuse, R138, R90 ;  /* 0x0000008a905a7223 */ /* 0x040fe2000000005a */
[----:B------:R-:W-:Y:S01]  /*2490*/  FFMA R91, R144, R139, R91 ;  /* 0x0000008b905b7223 */ /* 0x000fe2000000005b */
[----:B--2---:R-:W-:Y:S01]  /*24a0*/  FFMA R84, R136, R146, R84 ;  /* 0x0000009288547223 */ /* 0x004fe20000000054 */
[C---:B------:R-:W-:Y:S01]  /*24b0*/  FFMA R85, R146.reuse, R137, R85 ;  /* 0x0000008992557223 */ /* 0x040fe20000000055 */
[C---:B------:R-:W-:Y:S01]  /*24c0*/  FFMA R86, R146.reuse, R138, R86 ;  /* 0x0000008a92567223 */ /* 0x040fe20000000056 */
[----:B------:R-:W-:Y:S01]  /*24d0*/  FFMA R87, R146, R139, R87 ;  /* 0x0000008b92577223 */ /* 0x000fe20000000057 */
[----:B---3--:R-:W-:Y:S01]  /*24e0*/  FFMA R80, R136, R148, R80 ;  /* 0x0000009488507223 */ /* 0x008fe20000000050 */
[C---:B------:R-:W-:Y:S01]  /*24f0*/  FFMA R81, R148.reuse, R137, R81 ;  /* 0x0000008994517223 */ /* 0x040fe20000000051 */
[C---:B------:R-:W-:Y:S01]  /*2500*/  FFMA R82, R148.reuse, R138, R82 ;  /* 0x0000008a94527223 */ /* 0x040fe20000000052 */
[----:B------:R-:W-:Y:S01]  /*2510*/  FFMA R83, R148, R139, R83 ;  /* 0x0000008b94537223 */ /* 0x000fe20000000053 */
[----:B------:R-:W0:Y:S04]  /*2520*/  LDS R158, [R141+0xc80] ;  /* 0x000c80008d9e7984 */ /* 0x000e280000000800 */
[----:B------:R-:W1:Y:S04]  /*2530*/  LDS R142, [R141+0x5a00] ;  /* 0x005a00008d8e7984 */ /* 0x000e680000000800 */
[----:B------:R-:W2:Y:S01]  /*2540*/  LDS R144, [R141+0x5c80] ;  /* 0x005c80008d907984 */ /* 0x000ea20000000800 */
[----:B----4-:R-:W-:Y:S01]  /*2550*/  FFMA R76, R136, R150, R76 ;  /* 0x00000096884c7223 */ /* 0x010fe2000000004c */
[C---:B------:R-:W-:Y:S01]  /*2560*/  FFMA R77, R150.reuse, R137, R77 ;  /* 0x00000089964d7223 */ /* 0x040fe2000000004d */
[C---:B------:R-:W-:Y:S01]  /*2570*/  FFMA R78, R150.reuse, R138, R78 ;  /* 0x0000008a964e7223 */ /* 0x040fe2000000004e */
[----:B------:R-:W3:Y:S01]  /*2580*/  LDS R146, [R141+0xa28] ;  /* 0x000a28008d927984 */ /* 0x000ee20000000800 */
[----:B------:R-:W-:Y:S01]  /*2590*/  FFMA R79, R150, R139, R79 ;  /* 0x0000008b964f7223 */ /* 0x000fe2000000004f */
[----:B------:R-:W-:Y:S01]  /*25a0*/  FFMA R72, R136, R152, R72 ;  /* 0x0000009888487223 */ /* 0x000fe20000000048 */
[C---:B------:R-:W-:Y:S01]  /*25b0*/  FFMA R73, R152.reuse, R137, R73 ;  /* 0x0000008998497223 */ /* 0x040fe20000000049 */
[----:B------:R-:W4:Y:S01]  /*25c0*/  LDS R148, [R141+0xca8] ;  /* 0x000ca8008d947984 */ /* 0x000f220000000800 */
        /* <DEDUP_REMOVED lines=10> */
[----:B------:R-:W4:Y:S04]  /*2670*/  LDS R150, [R141+0x5a28] ;  /* 0x005a28008d967984 */ /* 0x000f280000000800 */
[----:B------:R-:W4:Y:S04]  /*2680*/  LDS R152, [R141+0x5ca8] ;  /* 0x005ca8008d987984 */ /* 0x000f280000000800 */
        /* <DEDUP_REMOVED lines=18> */
[----:B----4-:R-:W-:Y:S01]  /*27b0*/  FFMA R44, R136, R148, R44 ;  /* 0x00000094882c7223 */ /* 0x010fe2000000002c */
[C---:B------:R-:W-:Y:S01]  /*27c0*/  FFMA R45, R148.reuse, R137, R45 ;  /* 0x00000089942d7223 */ /* 0x040fe2000000002d */
[C---:B------:R-:W-:Y:S01]  /*27d0*/  FFMA R46, R148.reuse, R138, R46 ;  /* 0x0000008a942e7223 */ /* 0x040fe2000000002e */
[----:B------:R-:W-:Y:S01]  /*27e0*/  FFMA R47, R148, R139, R47 ;  /* 0x0000008b942f7223 */ /* 0x000fe2000000002f */
[----:B------:R-:W0:Y:S04]  /*27f0*/  LDS R158, [R141+0x5f00] ;  /* 0x005f00008d9e7984 */ /* 0x000e280000000800 */
[----:B------:R-:W1:Y:S01]  /*2800*/  LDS R142, [R141+0x6180] ;  /* 0x006180008d8e7984 */ /* 0x000e620000000800 */
[----:B------:R-:W-:-:S03]  /*2810*/  FFMA R40, R136, R150, R40 ;  /* 0x0000009688287223 */ /* 0x000fc60000000028 */
[----:B------:R-:W2:Y:S01]  /*2820*/  LDS R144, [R141+0xf28] ;  /* 0x000f28008d907984 */ /* 0x000ea20000000800 */
[C---:B------:R-:W-:Y:S01]  /*2830*/  FFMA R41, R150.reuse, R137, R41 ;  /* 0x0000008996297223 */ /* 0x040fe20000000029 */
[C---:B------:R-:W-:Y:S01]  /*2840*/  FFMA R42, R150.reuse, R138, R42 ;  /* 0x0000008a962a7223 */ /* 0x040fe2000000002a */
[----:B------:R-:W-:Y:S01]  /*2850*/  FFMA R43, R150, R139, R43 ;  /* 0x0000008b962b7223 */ /* 0x000fe2000000002b */
[----:B------:R-:W3:Y:S01]  /*2860*/  LDS R146, [R141+0x11a8] ;  /* 0x0011a8008d927984 */ /* 0x000ee20000000800 */
[----:B------:R-:W-:Y:S01]  /*2870*/  FFMA R36, R136, R152, R36 ;  /* 0x0000009888247223 */ /* 0x000fe20000000024 */
[C---:B------:R-:W-:Y:S01]  /*2880*/  FFMA R37, R152.reuse, R137, R37 ;  /* 0x0000008998257223 */ /* 0x040fe20000000025 */
[C---:B------:R-:W-:Y:S01]  /*2890*/  FFMA R38, R152.reuse, R138, R38 ;  /* 0x0000008a98267223 */ /* 0x040fe20000000026 */
[----:B------:R-:W4:Y:S01]  /*28a0*/  LDS R148, [R141+0x5f28] ;  /* 0x005f28008d947984 */ /* 0x000f220000000800 */
        /* <DEDUP_REMOVED lines=9> */
[----:B------:R1:W-:Y:S04]  /*2940*/  STL.128 [UR7], R132 ;  /* 0x00000084ff007987 */ /* 0x0003e80008100c07 */
[----:B------:R2:W-:Y:S04]  /*2950*/  STL.128 [UR7+0x200], R124 ;  /* 0x0002007cff007987 */ /* 0x0005e80008100c07 */
[----:B------:R2:W-:Y:S04]  /*2960*/  STL.128 [UR7+0x400], R120 ;  /* 0x00040078ff007987 */ /* 0x0005e80008100c07 */
[----:B------:R3:W-:Y:S01]  /*2970*/  STL.128 [UR7+0x600], R116 ;  /* 0x00060074ff007987 */ /* 0x0007e20008100c07 */
        /* <DEDUP_REMOVED lines=20> */
[----:B------:R0:W-:Y:S01]  /*2ac0*/  STL.128 [UR7+0x10], R112 ;  /* 0x00001070ff007987 */ /* 0x0001e20008100c07 */
[----:B------:R-:W-:-:S03]  /*2ad0*/  HFMA2 R137, -RZ, RZ, 0, 5.9604644775390625e-08 ;  /* 0x00000001ff897431 */ /* 0x000fc600000001ff */
[----:B------:R0:W-:Y:S04]  /*2ae0*/  STL.128 [UR7+0x210], R108 ;  /* 0x0002106cff007987 */ /* 0x0001e80008100c07 */
        /* <DEDUP_REMOVED lines=25> */
[----:B------:R0:W-:Y:S01]  /*2c80*/  STL.128 [UR7+0x6d0], R8 ;  /* 0x0006d008ff007987 */ /* 0x0001e20008100c07 */
[----:B------:R-:W-:Y:S05]  /*2c90*/  BRA.U UP3, `(.L_x_1) ;  /* 0xfffffff103ac7547 */ /* 0x000fea000b83ffff */
[----:B------:R-:W-:Y:S01]  /*2ca0*/  UPLOP3.LUT UP0, UPT, UPT, UPT, UPT, 0x40, 0x4 ;  /* 0x000000000004789c */ /* 0x000fe20003f0e870 */
[----:B------:R-:W-:Y:S01]  /*2cb0*/  UMOV UR6, 0x1 ;  /* 0x0000000100067882 */ /* 0x000fe20000000000 */
[----:B------:R-:W-:Y:S09]  /*2cc0*/  BRA.U UP2, `(.L_x_2) ;  /* 0xfffffff102007547 */ /* 0x000ff2000b83ffff */
[----:B------:R-:W-:Y:S01]  /*2cd0*/  UPLOP3.LUT UP0, UPT, UPT, UPT, UPT, 0x40, 0x4 ;  /* 0x000000000004789c */ /* 0x000fe20003f0e870 */
[----:B------:R-:W-:Y:S01]  /*2ce0*/  UMOV UR6, 0x1 ;  /* 0x0000000100067882 */ /* 0x000fe20000000000 */
[----:B------:R-:W-:Y:S09]  /*2cf0*/  BRA.U UP1, `(.L_x_3) ;  /* 0xffffffed01c07547 */ /* 0x000ff2000b83ffff */
[----:B------:R-:W-:-:S04]  /*2d00*/  UIADD3 UR5, UPT, UPT, UR5, 0x1, URZ ;  /* 0x0000000105057890 */ /* 0x000fc8000fffe0ff */
[----:B------:R-:W-:-:S09]  /*2d10*/  UISETP.NE.AND UP0, UPT, UR5, 0x5, UPT ;  /* 0x000000050500788c */ /* 0x000fd2000bf05270 */
[----:B------:R-:W-:Y:S05]  /*2d20*/  BRA.U UP0, `(.L_x_4) ;  /* 0xffffffed00ac7547 */ /* 0x000fea000b83ffff */
[----:B------:R-:W-:-:S04]  /*2d30*/  UIADD3 UR4, UPT, UPT, UR4, 0x1, URZ ;  /* 0x0000000104047890 */ /* 0x000fc8000fffe0ff */
[----:B------:R-:W-:-:S09]  /*2d40*/  UISETP.NE.AND UP0, UPT, UR4, 0x20, UPT ;  /* 0x000000200400788c */ /* 0x000fd2000bf05270 */
[----:B------:R-:W-:Y:S05]  /*2d50*/  BRA.U UP0, `(.L_x_5) ;  /* 0xffffffd900d87547 */ /* 0x000fea000b83ffff */
[----:B0-----:R-:W0:Y:S01]  /*2d60*/  S2R R9, SR_CTAID.X ;  /* 0x0000000000097919 */ /* 0x001e220000002500 */
[----:B------:R-:W1:Y:S08]  /*2d70*/  LDC.64 R2, c[0x0][0x398] ;  /* 0x0000e600ff027b82 */ /* 0x000e700000000a00 */
[----:B------:R-:W2:Y:S01]  /*2d80*/  LDC.64 R4, c[0x0][0x390] ;  /* 0x0000e400ff047b82 */ /* 0x000ea20000000a00 */
[----:B0-----:R-:W-:-:S04]  /*2d90*/  SHF.L.U32 R7, R9, 0x5, RZ ;  /* 0x0000000509077819 */ /* 0x001fc800000006ff */
[----:B------:R-:W-:-:S05]  /*2da0*/  LOP3.LUT R7, R6, 0x60, R7, 0xf8, !PT ;  /* 0x0000006006077812 */ /* 0x000fca00078ef807 */
[----:B-1----:R-:W-:-:S05]  /*2db0*/  IMAD.WIDE.U32 R2, R7, 0x4, R2 ;  /* 0x0000000407027825 */ /* 0x002fca00078e0002 */
[----:B------:R0:W5:Y:S04]  /*2dc0*/  LDG.E.CONSTANT R61, desc[UR12][R2.64] ;  /* 0x0000000c023d7981 */ /* 0x000168000c1e9900 */
[----:B------:R0:W5:Y:S04]  /*2dd0*/  LDG.E.CONSTANT R60, desc[UR12][R2.64+0x4] ;  /* 0x0000040c023c7981 */ /* 0x000168000c1e9900 */
[----:B------:R0:W5:Y:S04]  /*2de0*/  LDG.E.CONSTANT R63, desc[UR12][R2.64+0x8] ;  /* 0x0000080c023f7981 */ /* 0x000168000c1e9900 */
[----:B------:R0:W5:Y:S01]  /*2df0*/  LDG.E.CONSTANT R62, desc[UR12][R2.64+0xc] ;  /* 0x00000c0c023e7981 */ /* 0x000162000c1e9900 */
[----:B------:R-:W-:Y:S01]  /*2e00*/  SHF.L.U32 R8, R0, 0xa, RZ ;  /* 0x0000000a00087819 */ /* 0x000fe200000006ff */
[----:B------:R-:W-:Y:S01]  /*2e10*/  UMOV UR4, URZ ;  /* 0x000000ff00047c82 */ /* 0x000fe20008000000 */
[----:B------:R-:W-:-:S02]  /*2e20*/  SHF.L.U32 R6, R9, 0xe, RZ ;  /* 0x0000000e09067819 */ /* 0x000fc400000006ff */
[----:B------:R-:W-:Y:S02]  /*2e30*/  LOP3.LUT R8, R8, 0xf8000, RZ, 0xc0, !PT ;  /* 0x000f800008087812 */ /* 0x000fe400078ec0ff */
[----:B------:R-:W-:Y:S02]  /*2e40*/  LOP3.LUT R6, R6, 0x7fff0000, RZ, 0xc0, !PT ;  /* 0x7fff000006067812 */ /* 0x000fe400078ec0ff */
[----:B------:R-:W-:Y:S02]  /*2e50*/  SHF.L.U32 R0, R0, 0x6, RZ ;  /* 0x0000000600007819 */ /* 0x000fe400000006ff */
[----:B------:R-:W-:Y:S02]  /*2e60*/  IADD3 R7, PT, PT, R7, R6, R8 ;  /* 0x0000000607077210 */ /* 0x000fe40007ffe008 */
[----:B------:R-:W-:-:S04]  /*2e70*/  LOP3.LUT R0, R0, 0x600, RZ, 0xc0, !PT ;  /* 0x0000060000007812 */ /* 0x000fc800078ec0ff */
[----:B------:R-:W-:-:S05]  /*2e80*/  IADD3 R7, PT, PT, R0, R7, RZ ;  /* 0x0000000700077210 */ /* 0x000fca0007ffe0ff */
[----:B--2---:R-:W-:-:S03]  /*2e90*/  IMAD.WIDE.U32 R4, R7, 0x4, R4 ;  /* 0x0000000407047825 */ /* 0x004fc600078e0004 */
[----:B------:R-:W-:-:S04]  /*2ea0*/  IADD3 R72, P0, PT, R4, 0x80000, RZ ;  /* 0x0008000004487810 */ /* 0x000fc80007f1e0ff */
[----:B0-----:R-:W-:-:S09]  /*2eb0*/  IADD3.X R75, PT, PT, RZ, R5, RZ, P0, !PT ;  /* 0x00000005ff4b7210 */ /* 0x001fd200007fe4ff */
.L_x_6:
[----:B------:R-:W2:Y:S04]  /*2ec0*/  LDL.128 R64, [UR8+-0x400] ;  /* 0xfffc0008ff407983 */ /* 0x000ea80008100c00 */
[----:B------:R-:W3:Y:S04]  /*2ed0*/  LDL.128 R68, [UR8+-0x200] ;  /* 0xfffe0008ff447983 */ /* 0x000ee80008100c00 */
[----:B------:R-:W4:Y:S04]  /*2ee0*/  LDL.128 R56, [UR8] ;  /* 0x00000008ff387983 */ /* 0x000f280008100c00 */
[----:B------:R-:W4:Y:S04]  /*2ef0*/  LDL.128 R52, [UR8+0x200] ;  /* 0x00020008ff347983 */ /* 0x000f280008100c00 */
[----:B------:R-:W4:Y:S04]  /*2f00*/  LDL.128 R48, [UR8+-0x3f0] ;  /* 0xfffc1008ff307983 */ /* 0x000f280008100c00 */
[----:B------:R-:W4:Y:S04]  /*2f10*/  LDL.128 R44, [UR8+-0x1f0] ;  /* 0xfffe1008ff2c7983 */ /* 0x000f280008100c00 */
[----:B------:R-:W4:Y:S04]  /*2f20*/  LDL.128 R40, [UR8+0x10] ;  /* 0x00001008ff287983 */ /* 0x000f280008100c00 */
        /* <DEDUP_REMOVED lines=8> */
[----:B------:R-:W4:Y:S01]  /*2fb0*/  LDL.128 R4, [UR8+0x230] ;  /* 0x00023008ff047983 */ /* 0x000f220008100c00 */
[----:B------:R-:W-:Y:S01]  /*2fc0*/  MOV R2, R72 ;  /* 0x0000004800027202 */ /* 0x000fe20000000f00 */
[----:B------:R-:W-:Y:S01]  /*2fd0*/  UIADD3 UR4, UPT, UPT, UR4, 0x1, URZ ;  /* 0x0000000104047890 */ /* 0x000fe2000fffe0ff */
[----:B------:R-:W-:Y:S01]  /*2fe0*/  MOV R3, R75 ;  /* 0x0000004b00037202 */ /* 0x000fe20000000f00 */
[----:B------:R-:W-:Y:S01]  /*2ff0*/  UIADD3 UR8, UPT, UPT, UR8, 0x40, URZ ;  /* 0x0000004008087890 */ /* 0x000fe2000fffe0ff */
[----:B------:R-:W-:Y:S01]  /*3000*/  IADD3 R72, P0, PT, R2, 0x4000, RZ ;  /* 0x0000400002487810 */ /* 0x000fe20007f1e0ff */
[----:B------:R-:W-:Y:S01]  /*3010*/  UISETP.NE.AND UP0, UPT, UR4, 0x8, UPT ;  /* 0x000000080400788c */ /* 0x000fe2000bf05270 */
[----:B--2--5:R-:W-:Y:S01]  /*3020*/  FADD R0, R60, R65 ;  /* 0x000000413c007221 */ /* 0x024fe20000000000 */
[----:B------:R-:W-:Y:S01]  /*3030*/  FADD R64, R61, R64 ;  /* 0x000000403d407221 */ /* 0x000fe20000000000 */
[----:B------:R-:W-:Y:S01]  /*3040*/  FADD R67, R62, R67 ;  /* 0x000000433e437221 */ /* 0x000fe20000000000 */
[----:B------:R-:W-:Y:S01]  /*3050*/  FADD R66, R63, R66 ;  /* 0x000000423f427221 */ /* 0x000fe20000000000 */
[----:B---3--:R-:W-:Y:S01]  /*3060*/  FADD R69, R60, R69 ;  /* 0x000000453c457221 */ /* 0x008fe20000000000 */
[----:B------:R-:W-:Y:S01]  /*3070*/  FMNMX R73, RZ, R0, !PT ;  /* 0x00000000ff497209 */ /* 0x000fe20007800000 */
[C---:B------:R-:W-:Y:S01]  /*3080*/  FADD R0, R62.reuse, R71 ;  /* 0x000000473e007221 */ /* 0x040fe20000000000 */
[----:B------:R-:W-:Y:S01]  /*3090*/  FMNMX R65, RZ, R64, !PT ;  /* 0x00000040ff417209 */ /* 0x000fe20007800000 */
[C---:B----4-:R-:W-:Y:S01]  /*30a0*/  FADD R59, R62.reuse, R59 ;  /* 0x0000003b3e3b7221 */ /* 0x050fe20000000000 */
[----:B------:R-:W-:Y:S01]  /*30b0*/  FMNMX R69, RZ, R69, !PT ;  /* 0x00000045ff457209 */ /* 0x000fe20007800000 */
[----:B------:R0:W-:Y:S01]  /*30c0*/  STG.E desc[UR12][R2.64+-0x7fffc], R73 ;  /* 0xf800044902007986 */ /* 0x0001e2000c10190c */
[----:B------:R-:W-:Y:S01]  /*30d0*/  FADD R56, R61, R56 ;  /* 0x000000383d387221 */ /* 0x000fe20000000000 */
[----:B------:R-:W-:Y:S01]  /*30e0*/  FADD R54, R63, R54 ;  /* 0x000000363f367221 */ /* 0x000fe20000000000 */
[C---:B------:R-:W-:Y:S01]  /*30f0*/  FADD R68, R61.reuse, R68 ;  /* 0x000000443d447221 */ /* 0x040fe20000000000 */
[----:B------:R1:W-:Y:S01]  /*3100*/  STG.E desc[UR12][R2.64+-0x80000], R65 ;  /* 0xf800004102007986 */ /* 0x0003e2000c10190c */
[C---:B------:R-:W-:Y:S01]  /*3110*/  FADD R52, R61.reuse, R52 ;  /* 0x000000343d347221 */ /* 0x040fe20000000000 */
[C---:B------:R-:W-:Y:S01]  /*3120*/  FADD R51, R62.reuse, R51 ;  /* 0x000000333e337221 */ /* 0x040fe20000000000 */
[C---:B------:R-:W-:Y:S01]  /*3130*/  FADD R48, R61.reuse, R48 ;  /* 0x000000303d307221 */ /* 0x040fe20000000000 */
[----:B------:R2:W-:Y:S01]  /*3140*/  STG.E desc[UR12][R2.64+-0x7dffc], R69 ;  /* 0xf820044502007986 */ /* 0x0005e2000c10190c */
[----:B------:R-:W-:Y:S01]  /*3150*/  FMNMX R77, RZ, R67, !PT ;  /* 0x00000043ff4d7209 */ /* 0x000fe20007800000 */
[----:B------:R-:W-:Y:S01]  /*3160*/  FADD R47, R62, R47 ;  /* 0x0000002f3e2f7221 */ /* 0x000fe20000000000 */
[C---:B------:R-:W-:Y:S01]  /*3170*/  FADD R44, R61.reuse, R44 ;  /* 0x0000002c3d2c7221 */ /* 0x040fe20000000000 */
[----:B0-----:R-:W-:Y:S01]  /*3180*/  FMNMX R73, RZ, R0, !PT ;  /* 0x00000000ff497209 */ /* 0x001fe20007800000 */
[----:B------:R-:W-:Y:S01]  /*3190*/  FADD R0, R60, R57 ;  /* 0x000000393c007221 */ /* 0x000fe20000000000 */
[----:B------:R-:W-:Y:S01]  /*31a0*/  FMNMX R57, RZ, R56, !PT ;  /* 0x00000038ff397209 */ /* 0x000fe20007800000 */
[----:B------:R-:W-:Y:S01]  /*31b0*/  FADD R43, R62, R43 ;  /* 0x0000002b3e2b7221 */ /* 0x000fe20000000000 */
[----:B------:R-:W-:Y:S01]  /*31c0*/  FADD R40, R61, R40 ;  /* 0x000000283d287221 */ /* 0x000fe20000000000 */
[----:B------:R-:W-:Y:S01]  /*31d0*/  FADD R42, R63, R42 ;  /* 0x0000002a3f2a7221 */ /* 0x000fe20000000000 */
[----:B-1----:R-:W-:Y:S01]  /*31e0*/  FMNMX R65, RZ, R0, !PT ;  /* 0x00000000ff417209 */ /* 0x002fe20007800000 */
[----:B------:R-:W-:Y:S01]  /*31f0*/  FADD R0, R60, R53 ;  /* 0x000000353c007221 */ /* 0x000fe20000000000 */
[----:B--2---:R-:W-:Y:S01]  /*3200*/  FMNMX R69, RZ, R59, !PT ;  /* 0x0000003bff457209 */ /* 0x004fe20007800000 */
[----:B------:R0:W-:Y:S01]  /*3210*/  STG.E desc[UR12][R2.64], R57 ;  /* 0x0000003902007986 */ /* 0x0001e2000c10190c */
[----:B------:R-:W-:Y:S01]  /*3220*/  FADD R36, R61, R36 ;  /* 0x000000243d247221 */ /* 0x000fe20000000000 */
[----:B------:R-:W-:Y:S01]  /*3230*/  FADD R34, R63, R34 ;  /* 0x000000223f227221 */ /* 0x000fe20000000000 */
[----:B------:R-:W-:Y:S01]  /*3240*/  FMNMX R59, RZ, R0, !PT ;  /* 0x00000000ff3b7209 */ /* 0x000fe20007800000 */
[C---:B------:R-:W-:Y:S01]  /*3250*/  FADD R0, R62.reuse, R55 ;  /* 0x000000373e007221 */ /* 0x040fe20000000000 */
[----:B------:R1:W-:Y:S01]  /*3260*/  STG.E desc[UR12][R2.64+0x4], R65 ;  /* 0x0000044102007986 */ /* 0x0003e2000c10190c */
[----:B------:R-:W-:Y:S01]  /*3270*/  FMNMX R55, RZ, R54, !PT ;  /* 0x00000036ff377209 */ /* 0x000fe20007800000 */
[C---:B------:R-:W-:Y:S01]  /*3280*/  FADD R35, R62.reuse, R35 ;  /* 0x000000233e237221 */ /* 0x040fe20000000000 */
[C---:B------:R-:W-:Y:S01]  /*3290*/  FADD R31, R62.reuse, R31 ;  /* 0x0000001f3e1f7221 */ /* 0x040fe20000000000 */
[----:B------:R2:W-:Y:S01]  /*32a0*/  STG.E desc[UR12][R2.64+0x2004], R59 ;  /* 0x0020043b02007986 */ /* 0x0005e2000c10190c */
[----:B------:R-:W-:Y:S01]  /*32b0*/  FADD R27, R62, R27 ;  /* 0x0000001b3e1b7221 */ /* 0x000fe20000000000 */
[C---:B------:R-:W-:Y:S01]  /*32c0*/  FADD R24, R61.reuse, R24 ;  /* 0x000000183d187221 */ /* 0x040fe20000000000 */
[----:B0-----:R-:W-:Y:S01]  /*32d0*/  FMNMX R57, RZ, R0, !PT ;  /* 0x00000000ff397209 */ /* 0x001fe20007800000 */
[C---:B------:R-:W-:Y:S01]  /*32e0*/  FADD R0, R60.reuse, R49 ;  /* 0x000000313c007221 */ /* 0x040fe20000000000 */
[----:B------:R0:W-:Y:S01]  /*32f0*/  STG.E desc[UR12][R2.64+0x2008], R55 ;  /* 0x0020083702007986 */ /* 0x0001e2000c10190c */
[C---:B------:R-:W-:Y:S01]  /*3300*/  FADD R20, R61.reuse, R20 ;  /* 0x000000143d147221 */ /* 0x040fe20000000000 */
[C---:B------:R-:W-:Y:S01]  /*3310*/  FADD R28, R61.reuse, R28 ;  /* 0x0000001c3d1c7221 */ /* 0x040fe20000000000 */
[C---:B------:R-:W-:Y:S01]  /*3320*/  FADD R16, R61.reuse, R16 ;  /* 0x000000103d107221 */ /* 0x040fe20000000000 */
[----:B-1----:R-:W-:Y:S01]  /*3330*/  FMNMX R65, RZ, R0, !PT ;  /* 0x00000000ff417209 */ /* 0x002fe20007800000 */
[----:B------:R-:W-:Y:S01]  /*3340*/  FADD R0, R60, R45 ;  /* 0x0000002d3c007221 */ /* 0x000fe20000000000 */
[----:B------:R-:W-:Y:S01]  /*3350*/  FMNMX R45, RZ, R44, !PT ;  /* 0x0000002cff2d7209 */ /* 0x000fe20007800000 */
[C---:B------:R-:W-:Y:S01]  /*3360*/  FADD R12, R61.reuse, R12 ;  /* 0x0000000c3d0c7221 */ /* 0x040fe20000000000 */
[----:B--2---:R-:W-:Y:S01]  /*3370*/  FMNMX R59, RZ, R51, !PT ;  /* 0x00000033ff3b7209 */ /* 0x004fe20007800000 */
[----:B------:R-:W-:Y:S01]  /*3380*/  FADD R15, R62, R15 ;  /* 0x0000000f3e0f7221 */ /* 0x000fe20000000000 */
[----:B------:R-:W-:Y:S01]  /*3390*/  FMNMX R51, RZ, R0, !PT ;  /* 0x00000000ff337209 */ /* 0x000fe20007800000 */
[C---:B------:R-:W-:Y:S01]  /*33a0*/  FADD R0, R60.reuse, R41 ;  /* 0x000000293c007221 */ /* 0x040fe20000000000 */
[----:B0-----:R-:W-:Y:S01]  /*33b0*/  FMNMX R55, RZ, R47, !PT ;  /* 0x0000002fff377209 */ /* 0x001fe20007800000 */
[----:B------:R0:W-:Y:S01]  /*33c0*/  STG.E desc[UR12][R2.64+-0x7de00], R45 ;  /* 0xf822002d02007986 */ /* 0x0001e2000c10190c */
[----:B------:R-:W-:Y:S01]  /*33d0*/  FMNMX R41, RZ, R40, !PT ;  /* 0x00000028ff297209 */ /* 0x000fe20007800000 */
[----:B------:R-:W-:Y:S01]  /*33e0*/  FADD R32, R61, R32 ;  /* 0x000000203d207221 */ /* 0x000fe20000000000 */
[----:B------:R-:W-:Y:S01]  /*33f0*/  FMNMX R47, RZ, R0, !PT ;  /* 0x00000000ff2f7209 */ /* 0x000fe20007800000 */
[----:B------:R-:W-:Y:S01]  /*3400*/  FADD R0, R60, R37 ;  /* 0x000000253c007221 */ /* 0x000fe20000000000 */
[----:B------:R1:W-:Y:S01]  /*3410*/  STG.E desc[UR12][R2.64+-0x7ddfc], R51 ;  /* 0xf822043302007986 */ /* 0x0003e2000c10190c */
[----:B------:R-:W-:Y:S01]  /*3420*/  FMNMX R37, RZ, R36, !PT ;  /* 0x00000024ff257209 */ /* 0x000fe20007800000 */
[C---:B------:R-:W-:Y:S01]  /*3430*/  FADD R26, R63.reuse, R26 ;  /* 0x0000001a3f1a7221 */ /* 0x040fe20000000000 */
[----:B------:R-:W-:Y:S01]  /*3440*/  FADD R22, R63, R22 ;  /* 0x000000163f167221 */ /* 0x000fe20000000000 */
[----:B------:R2:W-:Y:S01]  /*3450*/  STG.E desc[UR12][R2.64+0x200], R41 ;  /* 0x0002002902007986 */ /* 0x0005e2000c10190c */
[----:B------:R-:W-:Y:S01]  /*3460*/  FADD R8, R61, R8 ;  /* 0x000000083d087221 */ /* 0x000fe20000000000 */
[----:B------:R-:W-:Y:S01]  /*3470*/  FMNMX R67, RZ, R68, !PT ;  /* 0x00000044ff437209 */ /* 0x000fe20007800000 */
[C---:B------:R-:W-:Y:S01]  /*3480*/  FADD R11, R62.reuse, R11 ;  /* 0x0000000b3e0b7221 */ /* 0x040fe20000000000 */
[----:B0-----:R-:W-:Y:S01]  /*3490*/  FMNMX R45, RZ, R42, !PT ;  /* 0x0000002aff2d7209 */ /* 0x001fe20007800000 */
[----:B------:R0:W-:Y:S01]  /*34a0*/  STG.E desc[UR12][R2.64+0x2200], R37 ;  /* 0x0022002502007986 */ /* 0x0001e2000c10190c */
[----:B------:R-:W-:Y:S01]  /*34b0*/  FMNMX R53, RZ, R52, !PT ;  /* 0x00000034ff357209 */ /* 0x000fe20007800000 */
[C---:B------:R-:W-:Y:S01]  /*34c0*/  FADD R70, R63.reuse, R70 ;  /* 0x000000463f467221 */ /* 0x040fe20000000000 */
[----:B-1----:R-:W-:Y:S01]  /*34d0*/  FMNMX R51, RZ, R43, !PT ;  /* 0x0000002bff337209 */ /* 0x002fe20007800000 */
[----:B------:R1:W-:Y:S01]  /*34e0*/  STG.E desc[UR12][R2.64+0x208], R45 ;  /* 0x0002082d02007986 */ /* 0x0003e2000c10190c */
[----:B------:R-:W-:Y:S01]  /*34f0*/  FMNMX R43, RZ, R0, !PT ;  /* 0x00000000ff2b7209 */ /* 0x000fe20007800000 */
[----:B------:R-:W-:Y:S01]  /*3500*/  FADD R0, R62, R39 ;  /* 0x000000273e007221 */ /* 0x000fe20000000000 */
[----:B------:R-:W-:Y:S01]  /*3510*/  FMNMX R49, RZ, R48, !PT ;  /* 0x00000030ff317209 */ /* 0x000fe20007800000 */
[C---:B------:R-:W-:Y:S01]  /*3520*/  FADD R58, R63.reuse, R58 ;  /* 0x0000003a3f3a7221 */ /* 0x040fe20000000000 */
[C---:B------:R-:W-:Y:S01]  /*3530*/  FADD R50, R63.reuse, R50 ;  /* 0x000000323f327221 */ /* 0x040fe20000000000 */
[----:B------:R3:W-:Y:S01]  /*3540*/  STG.E desc[UR12][R2.64+0x2204], R43 ;  /* 0x0022042b02007986 */ /* 0x0007e2000c10190c */
[----:B--2---:R-:W-:Y:S01]  /*3550*/  FMNMX R41, RZ, R0, !PT ;  /* 0x00000000ff297209 */ /* 0x004fe20007800000 */
[C---:B------:R-:W-:Y:S01]  /*3560*/  FADD R0, R60.reuse, R33 ;  /* 0x000000213c007221 */ /* 0x040fe20000000000 */
[----:B0-----:R-:W-:Y:S01]  /*3570*/  FMNMX R37, RZ, R34, !PT ;  /* 0x00000022ff257209 */ /* 0x001fe20007800000 */
[C---:B------:R-:W-:Y:S01]  /*3580*/  FADD R46, R63.reuse, R46 ;  /* 0x0000002e3f2e7221 */ /* 0x040fe20000000000 */
[----:B------:R-:W-:Y:S01]  /*3590*/  FMNMX R33, RZ, R32, !PT ;  /* 0x00000020ff217209 */ /* 0x000fe20007800000 */
[C---:B------:R-:W-:Y:S01]  /*35a0*/  FADD R38, R63.reuse, R38 ;  /* 0x000000263f267221 */ /* 0x040fe20000000000 */
[----:B-1----:R-:W-:Y:S01]  /*35b0*/  FMNMX R45, RZ, R0, !PT ;  /* 0x00000000ff2d7209 */ /* 0x002fe20007800000 */
[C---:B------:R-:W-:Y:S01]  /*35c0*/  FADD R0, R60.reuse, R29 ;  /* 0x0000001d3c007221 */ /* 0x040fe20000000000 */
[----:B------:R0:W-:Y:S01]  /*35d0*/  STG.E desc[UR12][R2.64+-0x7fbf8], R37 ;  /* 0xf804082502007986 */ /* 0x0001e2000c10190c */
[----:B------:R-:W-:Y:S01]  /*35e0*/  FMNMX R29, RZ, R28, !PT ;  /* 0x0000001cff1d7209 */ /* 0x000fe20007800000 */
[C---:B------:R-:W-:Y:S01]  /*35f0*/  FADD R30, R63.reuse, R30 ;  /* 0x0000001e3f1e7221 */ /* 0x040fe20000000000 */
[----:B---3--:R-:W-:Y:S01]  /*3600*/  FMNMX R43, RZ, R35, !PT ;  /* 0x00000023ff2b7209 */ /* 0x008fe20007800000 */
[C---:B------:R-:W-:Y:S01]  /*3610*/  FADD R18, R63.reuse, R18 ;  /* 0x000000123f127221 */ /* 0x040fe20000000000 */
[----:B------:R-:W-:Y:S01]  /*3620*/  FMNMX R35, RZ, R0, !PT ;  /* 0x00000000ff237209 */ /* 0x000fe20007800000 */
[C---:B------:R-:W-:Y:S01]  /*3630*/  FADD R0, R60.reuse, R25 ;  /* 0x000000193c007221 */ /* 0x040fe20000000000 */
[----:B------:R-:W-:Y:S01]  /*3640*/  FMNMX R25, RZ, R24, !PT ;  /* 0x00000018ff197209 */ /* 0x000fe20007800000 */
[----:B------:R1:W-:Y:S01]  /*3650*/  STG.E desc[UR12][R2.64+-0x7dc00], R29 ;  /* 0xf824001d02007986 */ /* 0x0003e2000c10190c */
[C---:B------:R-:W-:Y:S01]  /*3660*/  FADD R14, R63.reuse, R14 ;  /* 0x0000000e3f0e7221 */ /* 0x040fe20000000000 */
[----:B------:R-:W-:Y:S01]  /*3670*/  FADD R10, R63, R10 ;  /* 0x0000000a3f0a7221 */ /* 0x000fe20000000000 */
[----:B------:R-:W-:Y:S01]  /*3680*/  FADD R4, R61, R4 ;  /* 0x000000043d047221 */ /* 0x000fe20000000000 */
[----:B0-----:R-:W-:Y:S01]  /*3690*/  FMNMX R37, RZ, R31, !PT ;  /* 0x0000001fff257209 */ /* 0x001fe20007800000 */
[----:B------:R0:W-:Y:S01]  /*36a0*/  STG.E desc[UR12][R2.64+-0x7dbfc], R35 ;  /* 0xf824042302007986 */ /* 0x0001e2000c10190c */
[----:B------:R-:W-:Y:S01]  /*36b0*/  FMNMX R31, RZ, R0, !PT ;  /* 0x00000000ff1f7209 */ /* 0x000fe20007800000 */
[----:B------:R-:W-:Y:S01]  /*36c0*/  FADD R0, R60, R21 ;  /* 0x000000153c007221 */ /* 0x000fe20000000000 */
[----:B------:R-:W-:Y:S01]  /*36d0*/  FMNMX R21, RZ, R20, !PT ;  /* 0x00000014ff157209 */ /* 0x000fe20007800000 */
[----:B------:R2:W-:Y:S01]  /*36e0*/  STG.E desc[UR12][R2.64+0x400], R25 ;  /* 0x0004001902007986 */ /* 0x0005e2000c10190c */
[----:B------:R-:W-:Y:S01]  /*36f0*/  FADD R6, R63, R6 ;  /* 0x000000063f067221 */ /* 0x000fe20000000000 */
[----:B------:R-:W-:-:S02]  /*3700*/  FMNMX R71, RZ, R70, !PT ;  /* 0x00000046ff477209 */ /* 0x000fc40007800000 */
[----:B------:R-:W-:Y:S01]  /*3710*/  STG.E desc[UR12][R2.64+0x2400], R21 ;  /* 0x0024001502007986 */ /* 0x000fe2000c10190c */
[----:B-1----:R-:W-:Y:S02]  /*3720*/  FMNMX R29, RZ, R26, !PT ;  /* 0x0000001aff1d7209 */ /* 0x002fe40007800000 */
[----:B------:R-:W-:Y:S01]  /*3730*/  FMNMX R39, RZ, R38, !PT ;  /* 0x00000026ff277209 */ /* 0x000fe20007800000 */
[----:B------:R1:W-:Y:S01]  /*3740*/  STG.E desc[UR12][R2.64+-0x7e000], R67 ;  /* 0xf820004302007986 */ /* 0x0003e2000c10190c */
[----:B0-----:R-:W-:Y:S02]  /*3750*/  FMNMX R35, RZ, R27, !PT ;  /* 0x0000001bff237209 */ /* 0x001fe40007800000 */
[----:B------:R-:W-:Y:S01]  /*3760*/  FMNMX R27, RZ, R0, !PT ;  /* 0x00000000ff1b7209 */ /* 0x000fe20007800000 */
[----:B------:R-:W-:Y:S01]  /*3770*/  FADD R0, R62, R23 ;  /* 0x000000173e007221 */ /* 0x000fe20000000000 */
[----:B------:R-:W-:Y:S01]  /*3780*/  FMNMX R23, RZ, R22, !PT ;  /* 0x00000016ff177209 */ /* 0x000fe20007800000 */
[----:B------:R0:W-:Y:S01]  /*3790*/  STG.E desc[UR12][R2.64+0x2000], R53 ;  /* 0x0020003502007986 */ /* 0x0001e2000c10190c */
[----:B------:R-:W-:-:S02]  /*37a0*/  FMNMX R75, RZ, R66, !PT ;  /* 0x00000042ff4b7209 */ /* 0x000fc40007800000 */
[----:B--2---:R-:W-:Y:S01]  /*37b0*/  FMNMX R25, RZ, R0, !PT ;  /* 0x00000000ff197209 */ /* 0x004fe20007800000 */
[----:B------:R-:W-:Y:S01]  /*37c0*/  FADD R0, R60, R17 ;  /* 0x000000113c007221 */ /* 0x000fe20000000000 */
[----:B------:R-:W-:Y:S01]  /*37d0*/  FMNMX R17, RZ, R16, !PT ;  /* 0x00000010ff117209 */ /* 0x000fe20007800000 */
[----:B------:R-:W-:Y:S01]  /*37e0*/  FADD R16, R62, R19 ;  /* 0x000000133e107221 */ /* 0x000fe20000000000 */
[----:B------:R2:W-:Y:S01]  /*37f0*/  STG.E desc[UR12][R2.64+-0x7fe00], R49 ;  /* 0xf802003102007986 */ /* 0x0005e2000c10190c */
[----:B-1----:R-:W-:Y:S02]  /*3800*/  FMNMX R67, RZ, R58, !PT ;  /* 0x0000003aff437209 */ /* 0x002fe40007800000 */
[----:B------:R-:W-:Y:S01]  /*3810*/  FMNMX R19, RZ, R0, !PT ;  /* 0x00000000ff137209 */ /* 0x000fe20007800000 */
[----:B------:R-:W-:Y:S01]  /*3820*/  FADD R0, R60, R13 ;  /* 0x0000000d3c007221 */ /* 0x000fe20000000000 */
[----:B------:R1:W-:Y:S01]  /*3830*/  STG.E desc[UR12][R2.64+0x240c], R25 ;  /* 0x00240c1902007986 */ /* 0x0003e2000c10190c */
[----:B------:R-:W-:-:S02]  /*3840*/  FMNMX R13, RZ, R12, !PT ;  /* 0x0000000cff0d7209 */ /* 0x000fc40007800000 */
[----:B0-----:R-:W-:Y:S01]  /*3850*/  FMNMX R53, RZ, R50, !PT ;  /* 0x00000032ff357209 */ /* 0x001fe20007800000 */
[----:B------:R0:W-:Y:S01]  /*3860*/  STG.E desc[UR12][R2.64+-0x7fc00], R33 ;  /* 0xf804002102007986 */ /* 0x0001e2000c10190c */
[----:B------:R-:W-:Y:S01]  /*3870*/  FMNMX R21, RZ, R0, !PT ;  /* 0x00000000ff157209 */ /* 0x000fe20007800000 */
[----:B------:R-:W-:Y:S01]  /*3880*/  FADD R0, R60, R9 ;  /* 0x000000093c007221 */ /* 0x000fe20000000000 */
[----:B------:R-:W-:Y:S01]  /*3890*/  FMNMX R9, RZ, R8, !PT ;  /* 0x00000008ff097209 */ /* 0x000fe20007800000 */
[----:B------:R-:W-:Y:S01]  /*38a0*/  FADD R8, R62, R7 ;  /* 0x000000073e087221 */ /* 0x000fe20000000000 */
[----:B------:R3:W-:Y:S01]  /*38b0*/  STG.E desc[UR12][R2.64+-0x7da00], R13 ;  /* 0xf826000d02007986 */ /* 0x0007e2000c10190c */
[----:B--2---:R-:W-:Y:S02]  /*38c0*/  FMNMX R49, RZ, R46, !PT ;  /* 0x0000002eff317209 */ /* 0x004fe40007800000 */
[----:B-1----:R-:W-:Y:S01]  /*38d0*/  FMNMX R25, RZ, R15, !PT ;  /* 0x0000000fff197209 */ /* 0x002fe20007800000 */
[----:B------:R1:W-:Y:S01]  /*38e0*/  STG.E desc[UR12][R2.64+0x408], R29 ;  /* 0x0004081d02007986 */ /* 0x0003e2000c10190c */
[----:B------:R-:W-:Y:S01]  /*38f0*/  FMNMX R15, RZ, R0, !PT ;  /* 0x00000000ff0f7209 */ /* 0x000fe20007800000 */
[----:B------:R-:W-:Y:S01]  /*3900*/  FADD R0, R60, R5 ;  /* 0x000000053c007221 */ /* 0x000fe20000000000 */
[----:B0-----:R-:W-:Y:S01]  /*3910*/  FMNMX R33, RZ, R30, !PT ;  /* 0x0000001eff217209 */ /* 0x001fe20007800000 */
[----:B------:R0:W-:Y:S01]  /*3920*/  STG.E desc[UR12][R2.64+0x2408], R23 ;  /* 0x0024081702007986 */ /* 0x0001e2000c10190c */
[----:B------:R-:W-:-:S02]  /*3930*/  FMNMX R5, RZ, R4, !PT ;  /* 0x00000004ff057209 */ /* 0x000fc40007800000 */
[----:B------:R-:W-:Y:S01]  /*3940*/  FMNMX R7, RZ, R0, !PT ;  /* 0x00000000ff077209 */ /* 0x000fe20007800000 */
[----:B------:R2:W-:Y:S01]  /*3950*/  STG.E desc[UR12][R2.64+-0x7fa00], R17 ;  /* 0xf806001102007986 */ /* 0x0005e2000c10190c */
[----:B---3--:R-:W-:Y:S02]  /*3960*/  FMNMX R13, RZ, R11, !PT ;  /* 0x0000000bff0d7209 */ /* 0x008fe40007800000 */
[----:B------:R-:W-:Y:S01]  /*3970*/  FMNMX R11, RZ, R6, !PT ;  /* 0x00000006ff0b7209 */ /* 0x000fe20007800000 */
[----:B------:R3:W-:Y:S01]  /*3980*/  STG.E desc[UR12][R2.64+-0x7f9fc], R19 ;  /* 0xf806041302007986 */ /* 0x0007e2000c10190c */
[----:B-1----:R-:W-:-:S03]  /*3990*/  FMNMX R29, RZ, R18, !PT ;  /* 0x00000012ff1d7209 */ /* 0x002fc60007800000 */
[----:B------:R1:W-:Y:S01]  /*39a0*/  STG.E desc[UR12][R2.64+0x600], R9 ;  /* 0x0006000902007986 */ /* 0x0003e2000c10190c */
[----:B0-----:R-:W-:Y:S02]  /*39b0*/  FMNMX R23, RZ, R16, !PT ;  /* 0x00000010ff177209 */ /* 0x001fe40007800000 */
[----:B--2---:R-:W-:Y:S01]  /*39c0*/  FMNMX R17, RZ, R14, !PT ;  /* 0x0000000eff117209 */ /* 0x004fe20007800000 */
[----:B------:R-:W-:Y:S01]  /*39d0*/  STG.E desc[UR12][R2.64+-0x7fff4], R77 ;  /* 0xf8000c4d02007986 */ /* 0x000fe2000c10190c */
[----:B---3--:R-:W-:-:S03]  /*39e0*/  FMNMX R19, RZ, R10, !PT ;  /* 0x0000000aff137209 */ /* 0x008fc60007800000 */
[----:B------:R-:W-:Y:S01]  /*39f0*/  STG.E desc[UR12][R2.64+-0x7dff8], R71 ;  /* 0xf820084702007986 */ /* 0x000fe2000c10190c */
[----:B-1----:R-:W-:-:S03]  /*3a00*/  FMNMX R9, RZ, R8, !PT ;  /* 0x00000008ff097209 */ /* 0x002fc60007800000 */
[----:B------:R-:W-:Y:S04]  /*3a10*/  STG.E desc[UR12][R2.64+-0x7dff4], R73 ;  /* 0xf8200c4902007986 */ /* 0x000fe8000c10190c */
        /* <DEDUP_REMOVED lines=31> */
[----:B------:R0:W-:Y:S02]  /*3c10*/  STG.E desc[UR12][R2.64+-0x7fff8], R75 ;  /* 0xf800084b02007986 */ /* 0x0001e4000c10190c */
[----:B0-----:R-:W-:Y:S01]  /*3c20*/  IADD3.X R75, PT, PT, RZ, R3, RZ, P0, !PT ;  /* 0x00000003ff4b7210 */ /* 0x001fe200007fe4ff */
[----:B------:R-:W-:Y:S06]  /*3c30*/  BRA.U UP0, `(.L_x_6) ;  /* 0xfffffff100a07547 */ /* 0x000fec000b83ffff */
[----:B------:R-:W-:Y:S05]  /*3c40*/  EXIT ;  /* 0x000000000000794d */ /* 0x000fea0003800000 */
.L_x_7:
[----:B------:R-:W-:-:S00]  /*3c50*/  BRA `(.L_x_7) ;  /* 0xfffffffc00fc7947 */ /* 0x000fc0000383ffff */
[----:B------:R-:W-:-:S00]  /*3c60*/  NOP ;  /* 0x0000000000007918 */ /* 0x000fc00000000000 */
        /* <DEDUP_REMOVED lines=9> */
.L_x_8:


//--------------------- .nv.shared.my_kernel_kernel0 --------------------------
	.section	.nv.shared.my_kernel_kernel0,"aw",@nobits
	.sectionflags	@""
	.align	4
.nv.shared.my_kernel_kernel0:
	.zero		43264


//--------------------- .nv.shared.reserved.0     --------------------------
	.section	.nv.shared.reserved.0,"aw",@nobits
	.weak		__nv_reservedSMEM_offset_0_alias
	.size		__nv_reservedSMEM_offset_0_alias, 0, 64
	.other		__nv_reservedSMEM_offset_0_alias,@"STO_CUDA_RESERVED_SHARED STV_DEFAULT"
__nv_reservedSMEM_offset_0_alias:
	.zero		0
	.zero		64


//--------------------- .nv.constant0.my_kernel_kernel0 --------------------------
	.section	.nv.constant0.my_kernel_kernel0,"a",@progbits
	.sectionflags	@""
	.align	4
.nv.constant0.my_kernel_kernel0:
	.zero		928


//--------------------- SYMBOLS --------------------------

	.type		.nv.reservedSmem.offset0,@object
	.size		.nv.reservedSmem.offset0,0x4
	.type		.nv.reservedSmem.cap,@object
	.size		.nv.reservedSmem.cap,0x4
